//
// Generated by NVIDIA NVVM Compiler
//
// Compiler Build ID: CL-36424714
// Cuda compilation tools, release 13.0, V13.0.88
// Based on NVVM 20.0.0
//

.version 9.0
.target sm_100
.address_size 64

	// .globl	_Z6renderPhjjf
.global .align 8 .b8 model[32];
.global .align 4 .b8 spheres[84];
.global .align 4 .b8 triangles[48];
.global .align 4 .b8 lights[32];

.visible .entry _Z6renderPhjjf(
	.param .u64 .ptr .align 1 _Z6renderPhjjf_param_0,
	.param .u32 _Z6renderPhjjf_param_1,
	.param .u32 _Z6renderPhjjf_param_2,
	.param .f32 _Z6renderPhjjf_param_3
)
{
	.reg .pred 	%p<66>;
	.reg .b16 	%rs<2>;
	.reg .b32 	%r<39>;
	.reg .b32 	%f<594>;
	.reg .b64 	%rd<13>;

	ld.param.u32 	%r5, [_Z6renderPhjjf_param_1];
	ld.param.u32 	%r6, [_Z6renderPhjjf_param_2];
	mov.u32 	%r7, %ctaid.x;
	mov.u32 	%r8, %ntid.x;
	mov.u32 	%r9, %tid.x;
	mad.lo.s32 	%r1, %r7, %r8, %r9;
	mov.u32 	%r10, %ctaid.y;
	mov.u32 	%r11, %ntid.y;
	mov.u32 	%r12, %tid.y;
	mad.lo.s32 	%r2, %r10, %r11, %r12;
	shr.u32 	%r13, %r5, 31;
	add.s32 	%r14, %r5, %r13;
	shr.s32 	%r15, %r14, 1;
	sub.s32 	%r16, %r1, %r15;
	cvt.rn.f32.s32 	%f548, %r16;
	shr.u32 	%r17, %r6, 31;
	add.s32 	%r18, %r6, %r17;
	shr.s32 	%r19, %r18, 1;
	sub.s32 	%r20, %r2, %r19;
	cvt.rn.f32.s32 	%f547, %r20;
	mul.f32 	%f196, %f547, %f547;
	fma.rn.f32 	%f197, %f548, %f548, %f196;
	add.f32 	%f198, %f197, 0f48742400;
	sqrt.rn.f32 	%f3, %f198;
	setp.eq.f32 	%p3, %f3, 0f00000000;
	mov.f32 	%f546, 0f43FA0000;
	@%p3 bra 	$L__BB0_2;
	div.rn.f32 	%f548, %f548, %f3;
	div.rn.f32 	%f547, %f547, %f3;
	mov.f32 	%f199, 0f43FA0000;
	div.rn.f32 	%f546, %f199, %f3;
$L__BB0_2:
	ld.global.f32 	%f205, [triangles+12];
	ld.global.f32 	%f206, [triangles+16];
	ld.global.f32 	%f207, [triangles+20];
	ld.global.f32 	%f10, [triangles];
	ld.global.f32 	%f11, [triangles+4];
	ld.global.f32 	%f12, [triangles+8];
	sub.f32 	%f13, %f205, %f10;
	sub.f32 	%f14, %f206, %f11;
	sub.f32 	%f15, %f207, %f12;
	ld.global.f32 	%f208, [triangles+24];
	ld.global.f32 	%f209, [triangles+28];
	ld.global.f32 	%f210, [triangles+32];
	sub.f32 	%f16, %f208, %f10;
	sub.f32 	%f17, %f209, %f11;
	sub.f32 	%f18, %f210, %f12;
	ld.global.f32 	%f19, [triangles+36];
	ld.global.f32 	%f20, [triangles+40];
	ld.global.f32 	%f21, [triangles+44];
	mul.f32 	%f211, %f15, %f17;
	mul.f32 	%f212, %f14, %f18;
	sub.f32 	%f22, %f211, %f212;
	mul.f32 	%f213, %f13, %f18;
	mul.f32 	%f214, %f15, %f22;
	sub.f32 	%f23, %f213, %f214;
	mul.f32 	%f215, %f14, %f22;
	mul.f32 	%f216, %f13, %f23;
	sub.f32 	%f24, %f215, %f216;
	ld.global.f32 	%f25, [spheres];
	ld.global.f32 	%f26, [spheres+4];
	ld.global.f32 	%f27, [spheres+8];
	ld.global.f32 	%f28, [spheres+24];
	ld.global.f32 	%f29, [spheres+12];
	ld.global.f32 	%f30, [spheres+16];
	ld.global.f32 	%f31, [spheres+20];
	ld.global.f32 	%f32, [spheres+28];
	ld.global.f32 	%f33, [spheres+32];
	ld.global.f32 	%f34, [spheres+36];
	ld.global.f32 	%f35, [spheres+52];
	ld.global.f32 	%f36, [spheres+40];
	ld.global.f32 	%f37, [spheres+44];
	ld.global.f32 	%f38, [spheres+48];
	ld.global.f32 	%f39, [spheres+56];
	ld.global.f32 	%f40, [spheres+60];
	ld.global.f32 	%f41, [spheres+64];
	ld.global.f32 	%f42, [spheres+80];
	ld.global.f32 	%f43, [spheres+68];
	ld.global.f32 	%f44, [spheres+72];
	mov.f32 	%f551, 0fC3FA0000;
	mov.f32 	%f543, 0f00000000;
	mov.b32 	%r38, 0;
	ld.global.f32 	%f45, [spheres+76];
	mov.u64 	%rd6, lights;
	mov.f32 	%f544, %f543;
	mov.f32 	%f545, %f543;
	mov.f32 	%f549, %f543;
	mov.f32 	%f550, %f543;
$L__BB0_3:
	sub.f32 	%f62, %f549, %f25;
	sub.f32 	%f63, %f550, %f26;
	sub.f32 	%f64, %f551, %f27;
	mul.f32 	%f219, %f547, %f63;
	fma.rn.f32 	%f220, %f548, %f62, %f219;
	fma.rn.f32 	%f65, %f546, %f64, %f220;
	setp.gt.f32 	%p4, %f65, 0f00000000;
	mov.f32 	%f559, 0f00000000;
	mov.f32 	%f560, 0f00000000;
	mov.f32 	%f561, 0f00000000;
	mov.f32 	%f565, 0f447A0000;
	@%p4 bra 	$L__BB0_8;
	mul.f32 	%f223, %f65, %f65;
	mul.f32 	%f224, %f63, %f63;
	fma.rn.f32 	%f225, %f62, %f62, %f224;
	fma.rn.f32 	%f226, %f64, %f64, %f225;
	sub.f32 	%f227, %f223, %f226;
	fma.rn.f32 	%f66, %f28, %f28, %f227;
	setp.lt.f32 	%p5, %f66, 0f00000000;
	@%p5 bra 	$L__BB0_8;
	sqrt.rn.f32 	%f230, %f66;
	neg.f32 	%f231, %f65;
	sub.f32 	%f232, %f231, %f230;
	sub.f32 	%f233, %f230, %f65;
	setp.gt.f32 	%p6, %f232, 0f00000000;
	selp.f32 	%f67, %f232, %f233, %p6;
	setp.geu.f32 	%p7, %f67, 0f447A0000;
	@%p7 bra 	$L__BB0_8;
	fma.rn.f32 	%f234, %f548, %f67, %f549;
	fma.rn.f32 	%f235, %f547, %f67, %f550;
	fma.rn.f32 	%f236, %f546, %f67, %f551;
	sub.f32 	%f237, %f234, %f25;
	sub.f32 	%f238, %f235, %f26;
	sub.f32 	%f239, %f236, %f27;
	mul.f32 	%f564, %f237, %f28;
	mul.f32 	%f563, %f238, %f28;
	mul.f32 	%f562, %f239, %f28;
	mul.f32 	%f240, %f563, %f563;
	fma.rn.f32 	%f241, %f564, %f564, %f240;
	fma.rn.f32 	%f242, %f562, %f562, %f241;
	sqrt.rn.f32 	%f71, %f242;
	setp.eq.f32 	%p8, %f71, 0f00000000;
	mov.f32 	%f559, %f31;
	mov.f32 	%f560, %f30;
	mov.f32 	%f561, %f29;
	mov.f32 	%f565, %f67;
	@%p8 bra 	$L__BB0_8;
	div.rn.f32 	%f564, %f564, %f71;
	div.rn.f32 	%f563, %f563, %f71;
	div.rn.f32 	%f562, %f562, %f71;
	mov.f32 	%f559, %f31;
	mov.f32 	%f560, %f30;
	mov.f32 	%f561, %f29;
	mov.f32 	%f565, %f67;
$L__BB0_8:
	sub.f32 	%f82, %f549, %f32;
	sub.f32 	%f83, %f550, %f33;
	sub.f32 	%f84, %f551, %f34;
	mul.f32 	%f243, %f547, %f83;
	fma.rn.f32 	%f244, %f548, %f82, %f243;
	fma.rn.f32 	%f85, %f546, %f84, %f244;
	setp.gt.f32 	%p9, %f85, 0f00000000;
	@%p9 bra 	$L__BB0_13;
	mul.f32 	%f245, %f85, %f85;
	mul.f32 	%f246, %f83, %f83;
	fma.rn.f32 	%f247, %f82, %f82, %f246;
	fma.rn.f32 	%f248, %f84, %f84, %f247;
	sub.f32 	%f249, %f245, %f248;
	fma.rn.f32 	%f86, %f35, %f35, %f249;
	setp.lt.f32 	%p10, %f86, 0f00000000;
	@%p10 bra 	$L__BB0_13;
	sqrt.rn.f32 	%f250, %f86;
	neg.f32 	%f251, %f85;
	sub.f32 	%f252, %f251, %f250;
	sub.f32 	%f253, %f250, %f85;
	setp.gt.f32 	%p11, %f252, 0f00000000;
	selp.f32 	%f87, %f252, %f253, %p11;
	setp.geu.f32 	%p12, %f87, %f565;
	@%p12 bra 	$L__BB0_13;
	fma.rn.f32 	%f254, %f548, %f87, %f549;
	fma.rn.f32 	%f255, %f547, %f87, %f550;
	fma.rn.f32 	%f256, %f546, %f87, %f551;
	sub.f32 	%f257, %f254, %f32;
	sub.f32 	%f258, %f255, %f33;
	sub.f32 	%f259, %f256, %f34;
	mul.f32 	%f564, %f257, %f35;
	mul.f32 	%f563, %f258, %f35;
	mul.f32 	%f562, %f259, %f35;
	mul.f32 	%f260, %f563, %f563;
	fma.rn.f32 	%f261, %f564, %f564, %f260;
	fma.rn.f32 	%f262, %f562, %f562, %f261;
	sqrt.rn.f32 	%f91, %f262;
	setp.eq.f32 	%p13, %f91, 0f00000000;
	mov.f32 	%f559, %f38;
	mov.f32 	%f560, %f37;
	mov.f32 	%f561, %f36;
	mov.f32 	%f565, %f87;
	@%p13 bra 	$L__BB0_13;
	div.rn.f32 	%f564, %f564, %f91;
	div.rn.f32 	%f563, %f563, %f91;
	div.rn.f32 	%f562, %f562, %f91;
	mov.f32 	%f559, %f38;
	mov.f32 	%f560, %f37;
	mov.f32 	%f561, %f36;
	mov.f32 	%f565, %f87;
$L__BB0_13:
	sub.f32 	%f102, %f549, %f39;
	sub.f32 	%f103, %f550, %f40;
	sub.f32 	%f104, %f551, %f41;
	mul.f32 	%f263, %f547, %f103;
	fma.rn.f32 	%f264, %f548, %f102, %f263;
	fma.rn.f32 	%f105, %f546, %f104, %f264;
	setp.gt.f32 	%p14, %f105, 0f00000000;
	@%p14 bra 	$L__BB0_18;
	mul.f32 	%f265, %f105, %f105;
	mul.f32 	%f266, %f103, %f103;
	fma.rn.f32 	%f267, %f102, %f102, %f266;
	fma.rn.f32 	%f268, %f104, %f104, %f267;
	sub.f32 	%f269, %f265, %f268;
	fma.rn.f32 	%f106, %f42, %f42, %f269;
	setp.lt.f32 	%p15, %f106, 0f00000000;
	@%p15 bra 	$L__BB0_18;
	sqrt.rn.f32 	%f270, %f106;
	neg.f32 	%f271, %f105;
	sub.f32 	%f272, %f271, %f270;
	sub.f32 	%f273, %f270, %f105;
	setp.gt.f32 	%p16, %f272, 0f00000000;
	selp.f32 	%f107, %f272, %f273, %p16;
	setp.geu.f32 	%p17, %f107, %f565;
	@%p17 bra 	$L__BB0_18;
	fma.rn.f32 	%f274, %f548, %f107, %f549;
	fma.rn.f32 	%f275, %f547, %f107, %f550;
	fma.rn.f32 	%f276, %f546, %f107, %f551;
	sub.f32 	%f277, %f274, %f39;
	sub.f32 	%f278, %f275, %f40;
	sub.f32 	%f279, %f276, %f41;
	mul.f32 	%f564, %f277, %f42;
	mul.f32 	%f563, %f278, %f42;
	mul.f32 	%f562, %f279, %f42;
	mul.f32 	%f280, %f563, %f563;
	fma.rn.f32 	%f281, %f564, %f564, %f280;
	fma.rn.f32 	%f282, %f562, %f562, %f281;
	sqrt.rn.f32 	%f111, %f282;
	setp.eq.f32 	%p18, %f111, 0f00000000;
	mov.f32 	%f559, %f45;
	mov.f32 	%f560, %f44;
	mov.f32 	%f561, %f43;
	mov.f32 	%f565, %f107;
	@%p18 bra 	$L__BB0_18;
	div.rn.f32 	%f564, %f564, %f111;
	div.rn.f32 	%f563, %f563, %f111;
	div.rn.f32 	%f562, %f562, %f111;
	mov.f32 	%f559, %f45;
	mov.f32 	%f560, %f44;
	mov.f32 	%f561, %f43;
	mov.f32 	%f565, %f107;
$L__BB0_18:
	sub.f32 	%f283, %f549, %f10;
	sub.f32 	%f284, %f550, %f11;
	sub.f32 	%f285, %f551, %f12;
	neg.f32 	%f286, %f548;
	neg.f32 	%f287, %f547;
	mul.f32 	%f288, %f14, %f286;
	mul.f32 	%f289, %f288, %f18;
	mul.f32 	%f290, %f13, %f17;
	mul.f32 	%f291, %f546, %f290;
	sub.f32 	%f292, %f289, %f291;
	mul.f32 	%f293, %f16, %f287;
	fma.rn.f32 	%f294, %f15, %f293, %f292;
	mul.f32 	%f295, %f14, %f16;
	mul.f32 	%f296, %f16, %f295;
	sub.f32 	%f297, %f294, %f296;
	mul.f32 	%f298, %f13, %f287;
	mul.f32 	%f299, %f298, %f18;
	sub.f32 	%f300, %f297, %f299;
	mul.f32 	%f301, %f17, %f286;
	mul.f32 	%f302, %f15, %f301;
	sub.f32 	%f303, %f300, %f302;
	rcp.rn.f32 	%f304, %f303;
	mul.f32 	%f305, %f14, %f283;
	mul.f32 	%f306, %f290, %f285;
	fma.rn.f32 	%f307, %f305, %f18, %f306;
	mul.f32 	%f308, %f16, %f284;
	fma.rn.f32 	%f309, %f15, %f308, %f307;
	sub.f32 	%f310, %f309, %f296;
	mul.f32 	%f311, %f13, %f284;
	mul.f32 	%f312, %f311, %f18;
	sub.f32 	%f313, %f310, %f312;
	mul.f32 	%f314, %f283, %f17;
	mul.f32 	%f315, %f15, %f314;
	sub.f32 	%f316, %f313, %f315;
	mul.f32 	%f317, %f284, %f286;
	mul.f32 	%f318, %f317, %f18;
	mul.f32 	%f319, %f546, %f314;
	sub.f32 	%f320, %f318, %f319;
	fma.rn.f32 	%f321, %f293, %f285, %f320;
	mul.f32 	%f322, %f16, %f308;
	sub.f32 	%f323, %f321, %f322;
	mul.f32 	%f324, %f283, %f287;
	mul.f32 	%f325, %f324, %f18;
	sub.f32 	%f326, %f323, %f325;
	mul.f32 	%f327, %f301, %f285;
	sub.f32 	%f328, %f326, %f327;
	mul.f32 	%f329, %f288, %f285;
	mul.f32 	%f330, %f546, %f311;
	sub.f32 	%f331, %f329, %f330;
	fma.rn.f32 	%f332, %f15, %f324, %f331;
	mul.f32 	%f333, %f283, %f305;
	sub.f32 	%f334, %f332, %f333;
	mul.f32 	%f335, %f298, %f285;
	sub.f32 	%f336, %f334, %f335;
	mul.f32 	%f337, %f15, %f317;
	sub.f32 	%f338, %f336, %f337;
	mul.f32 	%f122, %f316, %f304;
	mul.f32 	%f123, %f328, %f304;
	mul.f32 	%f339, %f338, %f304;
	min.f32 	%f340, %f123, %f339;
	setp.lt.f32 	%p19, %f340, 0f00000000;
	@%p19 bra 	$L__BB0_22;
	add.f32 	%f341, %f123, %f339;
	setp.gt.f32 	%p20, %f341, 0f3F800000;
	setp.geu.f32 	%p21, %f122, %f565;
	or.pred  	%p22, %p20, %p21;
	@%p22 bra 	$L__BB0_22;
	mul.f32 	%f342, %f23, %f23;
	fma.rn.f32 	%f343, %f22, %f22, %f342;
	fma.rn.f32 	%f344, %f24, %f24, %f343;
	sqrt.rn.f32 	%f125, %f344;
	setp.eq.f32 	%p23, %f125, 0f00000000;
	mov.f32 	%f559, %f21;
	mov.f32 	%f560, %f20;
	mov.f32 	%f561, %f19;
	mov.f32 	%f562, %f24;
	mov.f32 	%f563, %f23;
	mov.f32 	%f564, %f22;
	mov.f32 	%f565, %f122;
	@%p23 bra 	$L__BB0_22;
	div.rn.f32 	%f564, %f22, %f125;
	div.rn.f32 	%f563, %f23, %f125;
	div.rn.f32 	%f562, %f24, %f125;
	mov.f32 	%f559, %f21;
	mov.f32 	%f560, %f20;
	mov.f32 	%f561, %f19;
	mov.f32 	%f565, %f122;
$L__BB0_22:
	add.f32 	%f345, %f560, %f561;
	add.f32 	%f136, %f559, %f345;
	setp.leu.f32 	%p24, %f136, 0f00000000;
	add.f32 	%f346, %f565, 0fBDCCCCCD;
	fma.rn.f32 	%f549, %f548, %f346, %f549;
	fma.rn.f32 	%f550, %f547, %f346, %f550;
	fma.rn.f32 	%f551, %f546, %f346, %f551;
	@%p24 bra 	$L__BB0_44;
	sub.f32 	%f140, %f549, %f32;
	sub.f32 	%f141, %f550, %f33;
	sub.f32 	%f142, %f551, %f34;
	sub.f32 	%f143, %f550, %f40;
	sub.f32 	%f144, %f551, %f41;
	mov.f32 	%f586, 0f00000000;
	mov.b64 	%rd12, 0;
	mov.pred 	%p64, -1;
	mov.f32 	%f585, %f586;
	mov.f32 	%f584, %f586;
$L__BB0_24:
	mov.pred 	%p1, %p64;
	shl.b64 	%rd5, %rd12, 4;
	add.s64 	%rd2, %rd6, %rd5;
	ld.global.f32 	%f348, [%rd2];
	ld.global.f32 	%f349, [%rd2+4];
	ld.global.f32 	%f350, [%rd2+8];
	sub.f32 	%f148, %f348, %f549;
	sub.f32 	%f149, %f349, %f550;
	sub.f32 	%f150, %f350, %f551;
	mul.f32 	%f351, %f149, %f149;
	fma.rn.f32 	%f352, %f148, %f148, %f351;
	fma.rn.f32 	%f353, %f150, %f150, %f352;
	sqrt.rn.f32 	%f151, %f353;
	setp.eq.f32 	%p26, %f151, 0f00000000;
	@%p26 bra 	$L__BB0_42;
	ld.global.f32 	%f152, [%rd2+12];
	setp.ge.f32 	%p27, %f151, %f152;
	@%p27 bra 	$L__BB0_42;
	div.rn.f32 	%f354, %f151, %f152;
	mov.f32 	%f355, 0f3F800000;
	sub.f32 	%f356, %f355, %f354;
	setp.gt.f32 	%p28, %f356, 0f3F800000;
	selp.f32 	%f153, 0f3F800000, %f356, %p28;
	div.rn.f32 	%f154, %f148, %f151;
	div.rn.f32 	%f155, %f149, %f151;
	div.rn.f32 	%f156, %f150, %f151;
	mul.f32 	%f357, %f564, %f154;
	fma.rn.f32 	%f358, %f563, %f155, %f357;
	fma.rn.f32 	%f157, %f562, %f156, %f358;
	setp.le.f32 	%p29, %f157, 0f00000000;
	@%p29 bra 	$L__BB0_42;
	sub.f32 	%f359, %f549, %f25;
	sub.f32 	%f360, %f550, %f26;
	mul.f32 	%f361, %f155, %f360;
	fma.rn.f32 	%f362, %f154, %f359, %f361;
	sub.f32 	%f363, %f551, %f27;
	fma.rn.f32 	%f158, %f156, %f363, %f362;
	setp.gt.f32 	%p30, %f158, 0f00000000;
	@%p30 bra 	$L__BB0_29;
	mul.f32 	%f364, %f158, %f158;
	mul.f32 	%f367, %f360, %f360;
	fma.rn.f32 	%f368, %f359, %f359, %f367;
	fma.rn.f32 	%f370, %f363, %f363, %f368;
	sub.f32 	%f371, %f364, %f370;
	fma.rn.f32 	%f372, %f28, %f28, %f371;
	setp.geu.f32 	%p32, %f372, 0f00000000;
	mov.pred 	%p65, 0;
	@%p32 bra 	$L__BB0_34;
$L__BB0_29:
	mul.f32 	%f373, %f155, %f141;
	fma.rn.f32 	%f374, %f154, %f140, %f373;
	fma.rn.f32 	%f159, %f156, %f142, %f374;
	setp.gt.f32 	%p33, %f159, 0f00000000;
	@%p33 bra 	$L__BB0_31;
	mul.f32 	%f375, %f159, %f159;
	mul.f32 	%f376, %f141, %f141;
	fma.rn.f32 	%f377, %f140, %f140, %f376;
	fma.rn.f32 	%f378, %f142, %f142, %f377;
	sub.f32 	%f379, %f375, %f378;
	fma.rn.f32 	%f380, %f35, %f35, %f379;
	setp.geu.f32 	%p35, %f380, 0f00000000;
	mov.pred 	%p65, 0;
	@%p35 bra 	$L__BB0_34;
$L__BB0_31:
	sub.f32 	%f381, %f549, %f39;
	mul.f32 	%f382, %f155, %f143;
	fma.rn.f32 	%f383, %f154, %f381, %f382;
	fma.rn.f32 	%f160, %f156, %f144, %f383;
	setp.gt.f32 	%p36, %f160, 0f00000000;
	@%p36 bra 	$L__BB0_33;
	mul.f32 	%f384, %f160, %f160;
	mul.f32 	%f386, %f143, %f143;
	fma.rn.f32 	%f387, %f381, %f381, %f386;
	fma.rn.f32 	%f388, %f144, %f144, %f387;
	sub.f32 	%f389, %f384, %f388;
	fma.rn.f32 	%f390, %f42, %f42, %f389;
	setp.geu.f32 	%p38, %f390, 0f00000000;
	mov.pred 	%p65, 0;
	@%p38 bra 	$L__BB0_34;
$L__BB0_33:
	mov.pred 	%p65, -1;
$L__BB0_34:
	neg.f32 	%f391, %f154;
	neg.f32 	%f392, %f155;
	mul.f32 	%f393, %f14, %f391;
	mul.f32 	%f394, %f393, %f18;
	mul.f32 	%f395, %f13, %f17;
	mul.f32 	%f396, %f156, %f395;
	sub.f32 	%f397, %f394, %f396;
	mul.f32 	%f398, %f16, %f392;
	fma.rn.f32 	%f399, %f15, %f398, %f397;
	mul.f32 	%f400, %f14, %f16;
	mul.f32 	%f401, %f16, %f400;
	sub.f32 	%f402, %f399, %f401;
	mul.f32 	%f403, %f13, %f392;
	mul.f32 	%f404, %f403, %f18;
	sub.f32 	%f405, %f402, %f404;
	mul.f32 	%f406, %f17, %f391;
	mul.f32 	%f407, %f15, %f406;
	sub.f32 	%f408, %f405, %f407;
	rcp.rn.f32 	%f409, %f408;
	sub.f32 	%f410, %f550, %f11;
	mul.f32 	%f411, %f410, %f391;
	mul.f32 	%f412, %f411, %f18;
	sub.f32 	%f413, %f549, %f10;
	mul.f32 	%f414, %f413, %f17;
	mul.f32 	%f415, %f156, %f414;
	sub.f32 	%f416, %f412, %f415;
	sub.f32 	%f417, %f551, %f12;
	fma.rn.f32 	%f418, %f398, %f417, %f416;
	mul.f32 	%f419, %f16, %f410;
	mul.f32 	%f420, %f16, %f419;
	sub.f32 	%f421, %f418, %f420;
	mul.f32 	%f422, %f413, %f392;
	mul.f32 	%f423, %f422, %f18;
	sub.f32 	%f424, %f421, %f423;
	mul.f32 	%f425, %f406, %f417;
	sub.f32 	%f426, %f424, %f425;
	mul.f32 	%f427, %f393, %f417;
	mul.f32 	%f428, %f13, %f410;
	mul.f32 	%f429, %f156, %f428;
	sub.f32 	%f430, %f427, %f429;
	fma.rn.f32 	%f431, %f15, %f422, %f430;
	mul.f32 	%f432, %f14, %f413;
	mul.f32 	%f433, %f413, %f432;
	sub.f32 	%f434, %f431, %f433;
	mul.f32 	%f435, %f403, %f417;
	sub.f32 	%f436, %f434, %f435;
	mul.f32 	%f437, %f15, %f411;
	sub.f32 	%f438, %f436, %f437;
	mul.f32 	%f439, %f426, %f409;
	mul.f32 	%f440, %f438, %f409;
	setp.lt.f32 	%p40, %f439, 0f00000000;
	setp.lt.f32 	%p41, %f440, 0f00000000;
	add.f32 	%f441, %f439, %f440;
	setp.gt.f32 	%p42, %f441, 0f3F800000;
	or.pred  	%p43, %p41, %p42;
	or.pred  	%p45, %p40, %p43;
	and.pred  	%p46, %p65, %p45;
	not.pred 	%p47, %p46;
	@%p47 bra 	$L__BB0_42;
	mul.f32 	%f442, %f157, 0f3ECCCCCD;
	mul.f32 	%f443, %f561, %f442;
	mul.f32 	%f444, %f560, %f442;
	mul.f32 	%f445, %f559, %f442;
	fma.rn.f32 	%f584, %f153, %f443, %f584;
	fma.rn.f32 	%f585, %f153, %f444, %f585;
	fma.rn.f32 	%f586, %f153, %f445, %f586;
	add.f32 	%f446, %f157, %f157;
	mul.f32 	%f447, %f564, %f446;
	mul.f32 	%f448, %f563, %f446;
	mul.f32 	%f449, %f562, %f446;
	sub.f32 	%f450, %f154, %f447;
	sub.f32 	%f451, %f155, %f448;
	sub.f32 	%f452, %f156, %f449;
	mul.f32 	%f453, %f155, %f451;
	fma.rn.f32 	%f454, %f154, %f450, %f453;
	fma.rn.f32 	%f164, %f156, %f452, %f454;
	setp.leu.f32 	%p48, %f164, 0f00000000;
	@%p48 bra 	$L__BB0_42;
	setp.eq.f32 	%p49, %f164, 0f3F800000;
	mov.f32 	%f583, 0f3F800000;
	@%p49 bra 	$L__BB0_41;
	abs.f32 	%f456, %f164;
	setp.num.f32 	%p50, %f456, %f456;
	@%p50 bra 	$L__BB0_39;
	mov.f32 	%f513, 0f41A00000;
	add.rn.f32 	%f583, %f164, %f513;
	bra.uni 	$L__BB0_41;
$L__BB0_39:
	setp.lt.f32 	%p51, %f456, 0f00800000;
	mul.f32 	%f458, %f456, 0f4B800000;
	selp.f32 	%f459, %f458, %f456, %p51;
	mov.b32 	%r22, %f459;
	add.s32 	%r23, %r22, -1060439283;
	and.b32  	%r24, %r23, -8388608;
	sub.s32 	%r25, %r22, %r24;
	mov.b32 	%f460, %r25;
	cvt.rn.f32.s32 	%f461, %r24;
	selp.f32 	%f462, 0fC1C00000, 0f00000000, %p51;
	fma.rn.f32 	%f463, %f461, 0f34000000, %f462;
	add.f32 	%f464, %f460, 0fBF800000;
	add.f32 	%f465, %f460, 0f3F800000;
	rcp.approx.ftz.f32 	%f466, %f465;
	add.f32 	%f467, %f464, %f464;
	mul.f32 	%f468, %f467, %f466;
	mul.f32 	%f469, %f468, %f468;
	neg.f32 	%f470, %f468;
	sub.f32 	%f471, %f464, %f468;
	add.f32 	%f472, %f471, %f471;
	fma.rn.f32 	%f473, %f470, %f464, %f472;
	mul.rn.f32 	%f474, %f466, %f473;
	fma.rn.f32 	%f475, %f469, 0f3A2C32E4, 0f3B52E7DB;
	fma.rn.f32 	%f476, %f475, %f469, 0f3C93BB73;
	fma.rn.f32 	%f477, %f476, %f469, 0f3DF6384F;
	mul.rn.f32 	%f478, %f477, %f469;
	fma.rn.f32 	%f479, %f468, 0f3FB8AA3B, %f463;
	mul.f32 	%f480, %f478, 0f40400000;
	sub.f32 	%f481, %f463, %f479;
	fma.rn.f32 	%f482, %f468, 0f3FB8AA3B, %f481;
	fma.rn.f32 	%f483, %f474, 0f3FB8AA3B, %f482;
	fma.rn.f32 	%f484, %f468, 0f32A55E34, %f483;
	fma.rn.f32 	%f485, %f480, %f474, %f484;
	fma.rn.f32 	%f486, %f478, %f468, %f485;
	add.rn.f32 	%f487, %f479, %f486;
	mov.f32 	%f488, 0f41A00000;
	mul.rn.f32 	%f489, %f487, %f488;
	cvt.rni.f32.f32 	%f490, %f489;
	sub.f32 	%f491, %f489, %f490;
	neg.f32 	%f492, %f489;
	fma.rn.f32 	%f493, %f487, 0f41A00000, %f492;
	neg.f32 	%f494, %f479;
	add.rn.f32 	%f495, %f487, %f494;
	neg.f32 	%f496, %f495;
	add.rn.f32 	%f497, %f486, %f496;
	fma.rn.f32 	%f498, %f497, 0f41A00000, %f493;
	add.f32 	%f499, %f491, %f498;
	setp.gt.f32 	%p52, %f490, 0f00000000;
	selp.b32 	%r26, 0, -2097152000, %p52;
	setp.neu.f32 	%p53, %f456, 0f7F800000;
	setp.lt.f32 	%p54, %f489, 0f00000000;
	selp.f32 	%f500, 0f00000000, 0f7F800000, %p54;
	abs.f32 	%f501, %f489;
	setp.gt.f32 	%p55, %f501, 0f43180000;
	cvt.rzi.s32.f32 	%r27, %f490;
	shl.b32 	%r28, %r27, 23;
	sub.s32 	%r29, %r28, %r26;
	mov.b32 	%f502, %r29;
	add.s32 	%r30, %r26, 2130706432;
	mov.b32 	%f503, %r30;
	fma.rn.f32 	%f504, %f499, 0f391FCB8E, 0f3AAF85ED;
	fma.rn.f32 	%f505, %f504, %f499, 0f3C1D9856;
	fma.rn.f32 	%f506, %f505, %f499, 0f3D6357BB;
	fma.rn.f32 	%f507, %f506, %f499, 0f3E75FDEC;
	fma.rn.f32 	%f508, %f507, %f499, 0f3F317218;
	fma.rn.f32 	%f509, %f508, %f499, 0f3F800000;
	mul.f32 	%f510, %f509, %f503;
	mul.f32 	%f511, %f510, %f502;
	selp.f32 	%f583, %f500, %f511, %p55;
	@%p53 bra 	$L__BB0_41;
	add.f32 	%f512, %f164, %f164;
	mov.b32 	%r31, %f512;
	and.b32  	%r32, %r31, 2147483647;
	mov.b32 	%f583, %r32;
$L__BB0_41:
	mul.f32 	%f514, %f583, 0f3ECCCCCD;
	mul.f32 	%f515, %f561, %f514;
	mul.f32 	%f516, %f560, %f514;
	mul.f32 	%f517, %f559, %f514;
	fma.rn.f32 	%f584, %f153, %f515, %f584;
	fma.rn.f32 	%f585, %f153, %f516, %f585;
	fma.rn.f32 	%f586, %f153, %f517, %f586;
$L__BB0_42:
	mov.b64 	%rd12, 1;
	mov.pred 	%p64, 0;
	@%p1 bra 	$L__BB0_24;
	fma.rn.f32 	%f561, %f561, 0f3E4CCCCD, %f584;
	fma.rn.f32 	%f560, %f560, 0f3E4CCCCD, %f585;
	fma.rn.f32 	%f559, %f559, 0f3E4CCCCD, %f586;
$L__BB0_44:
	setp.eq.s32 	%p57, %r38, 0;
	mov.f32 	%f593, 0f3F4CCCCD;
	@%p57 bra 	$L__BB0_46;
	mul.f32 	%f593, %f539, 0f3F4CCCCD;
	fma.rn.f32 	%f561, %f593, %f561, %f543;
	fma.rn.f32 	%f560, %f593, %f560, %f544;
	fma.rn.f32 	%f559, %f593, %f559, %f545;
$L__BB0_46:
	mul.f32 	%f519, %f548, %f564;
	fma.rn.f32 	%f520, %f547, %f563, %f519;
	fma.rn.f32 	%f521, %f546, %f562, %f520;
	add.f32 	%f522, %f521, %f521;
	setp.gt.f32 	%p58, %f136, 0f00000000;
	add.s32 	%r4, %r38, 1;
	setp.lt.u32 	%p59, %r38, 4;
	and.pred  	%p60, %p58, %p59;
	mul.f32 	%f523, %f562, %f522;
	sub.f32 	%f546, %f546, %f523;
	mul.f32 	%f524, %f563, %f522;
	sub.f32 	%f547, %f547, %f524;
	mul.f32 	%f525, %f564, %f522;
	sub.f32 	%f548, %f548, %f525;
	mov.f32 	%f539, %f593;
	mov.u32 	%r38, %r4;
	mov.f32 	%f543, %f561;
	mov.f32 	%f544, %f560;
	mov.f32 	%f545, %f559;
	@%p60 bra 	$L__BB0_3;
	ld.param.u64 	%rd11, [_Z6renderPhjjf_param_0];
	cvta.to.global.u64 	%rd8, %rd11;
	mad.lo.s32 	%r33, %r5, %r2, %r1;
	setp.gt.f32 	%p61, %f561, 0f3F800000;
	selp.f32 	%f526, 0f3F800000, %f561, %p61;
	mul.f32 	%f527, %f526, 0f437F0000;
	cvt.rzi.u32.f32 	%r34, %f527;
	shl.b32 	%r35, %r33, 2;
	cvt.u64.u32 	%rd9, %r35;
	add.s64 	%rd10, %rd8, %rd9;
	st.global.u8 	[%rd10], %r34;
	setp.gt.f32 	%p62, %f560, 0f3F800000;
	selp.f32 	%f528, 0f3F800000, %f560, %p62;
	mul.f32 	%f529, %f528, 0f437F0000;
	cvt.rzi.u32.f32 	%r36, %f529;
	st.global.u8 	[%rd10+1], %r36;
	setp.gt.f32 	%p63, %f559, 0f3F800000;
	selp.f32 	%f530, 0f3F800000, %f559, %p63;
	mul.f32 	%f531, %f530, 0f437F0000;
	cvt.rzi.u32.f32 	%r37, %f531;
	st.global.u8 	[%rd10+2], %r37;
	mov.b16 	%rs1, 255;
	st.global.u8 	[%rd10+3], %rs1;
	ret;

}
	// .globl	_Z4initiPfS_S_
.visible .entry _Z4initiPfS_S_(
	.param .u32 _Z4initiPfS_S__param_0,
	.param .u64 .ptr .align 1 _Z4initiPfS_S__param_1,
	.param .u64 .ptr .align 1 _Z4initiPfS_S__param_2,
	.param .u64 .ptr .align 1 _Z4initiPfS_S__param_3
)
{
	.reg .b32 	%r<13>;
	.reg .b64 	%rd<4>;

	ld.param.u32 	%r1, [_Z4initiPfS_S__param_0];
	ld.param.u64 	%rd1, [_Z4initiPfS_S__param_1];
	ld.param.u64 	%rd2, [_Z4initiPfS_S__param_2];
	ld.param.u64 	%rd3, [_Z4initiPfS_S__param_3];
	mov.b32 	%r2, 1120403456;
	st.global.u32 	[spheres], %r2;
	mov.b32 	%r3, 0;
	st.global.u32 	[spheres+4], %r3;
	st.global.u32 	[spheres+8], %r3;
	mov.b32 	%r4, 1065353216;
	st.global.u32 	[spheres+12], %r4;
	st.global.u32 	[spheres+16], %r3;
	st.global.u32 	[spheres+20], %r3;
	st.global.u32 	[spheres+24], %r2;
	st.global.u32 	[spheres+28], %r3;
	st.global.u32 	[spheres+32], %r2;
	st.global.u32 	[spheres+36], %r3;
	st.global.u32 	[spheres+40], %r3;
	st.global.u32 	[spheres+44], %r4;
	st.global.u32 	[spheres+48], %r3;
	st.global.u32 	[spheres+52], %r2;
	mov.b32 	%r5, 1125515264;
	st.global.u32 	[spheres+56], %r5;
	st.global.u32 	[spheres+60], %r5;
	st.global.u32 	[spheres+64], %r3;
	st.global.u32 	[spheres+68], %r3;
	st.global.u32 	[spheres+72], %r3;
	st.global.u32 	[spheres+76], %r4;
	st.global.u32 	[spheres+80], %r2;
	st.global.u32 	[triangles], %r2;
	st.global.u32 	[triangles+4], %r3;
	mov.b32 	%r6, -1027080192;
	st.global.u32 	[triangles+8], %r6;
	st.global.u32 	[triangles+12], %r6;
	st.global.u32 	[triangles+16], %r3;
	st.global.u32 	[triangles+20], %r6;
	mov.b32 	%r7, 1123024896;
	st.global.u32 	[triangles+24], %r7;
	mov.b32 	%r8, 1128792064;
	st.global.u32 	[triangles+28], %r8;
	st.global.u32 	[triangles+32], %r3;
	mov.b32 	%r9, 1056964608;
	st.global.u32 	[triangles+36], %r9;
	st.global.u32 	[triangles+40], %r9;
	st.global.u32 	[triangles+44], %r9;
	st.global.u32 	[lights], %r2;
	st.global.u32 	[lights+4], %r6;
	mov.b32 	%r10, -1018691584;
	st.global.u32 	[lights+8], %r10;
	mov.b32 	%r11, 1148846080;
	st.global.u32 	[lights+12], %r11;
	st.global.u32 	[lights+16], %r10;
	st.global.u32 	[lights+20], %r10;
	st.global.u32 	[lights+24], %r10;
	mov.b32 	%r12, 1145569280;
	st.global.u32 	[lights+28], %r12;
	st.global.u32 	[model], %r1;
	st.global.u64 	[model+8], %rd1;
	st.global.u64 	[model+16], %rd2;
	st.global.u64 	[model+24], %rd3;
	ret;

}


// ===== COMPILED SASS (sm_100) =====

	.target	sm_100

	.elftype	@"ET_EXEC"


//--------------------- .note.nv.tkinfo           --------------------------
	.section	.note.nv.tkinfo,"",@"SHT_NOTE"
	.sectionflags	@"SHF_NOTE_NV_TKINFO"
	.tkinfo
        /*0018*/ 	.word	0x00000002
        /*0030*/ 	.string	""
        /*0030*/ 	.string	"ptxas"
        /*0030*/ 	.string	"Cuda compilation tools, release 13.0, V13.0.88"
        /*0030*/ 	.string	"Build cuda_13.0.r13.0/compiler.36424714_0"
        /*0030*/ 	.string	"-arch sm_100 -m 64 "



//--------------------- .note.nv.cuinfo           --------------------------
	.section	.note.nv.cuinfo,"",@"SHT_NOTE"
	.sectionflags	@"SHF_NOTE_NV_CUINFO"
        /*0018*/ 	.short	0x0002
        /*001a*/ 	.short	0x0064
        /*001c*/ 	.short	0x0082
	.zero		2


//--------------------- .nv.info                  --------------------------
	.section	.nv.info,"",@"SHT_CUDA_INFO"
	.align	4


	//----- nvinfo : EIATTR_REGCOUNT
	.align		4
        /*0000*/ 	.byte	0x04, 0x2f
        /*0002*/ 	.short	(.L_5 - .L_4)
	.align		4
.L_4:
        /*0004*/ 	.word	index@(_Z6renderPhjjf)
        /*0008*/ 	.word	0x0000004d


	//----- nvinfo : EIATTR_FRAME_SIZE
	.align		4
.L_5:
        /*000c*/ 	.byte	0x04, 0x11
        /*000e*/ 	.short	(.L_7 - .L_6)
	.align		4
.L_6:
        /*0010*/ 	.word	index@($__internal_2_$__cuda_sm3x_div_rn_noftz_f32_slowpath)
        /*0014*/ 	.word	0x00000000


	//----- nvinfo : EIATTR_FRAME_SIZE
	.align		4
.L_7:
        /*0018*/ 	.byte	0x04, 0x11
        /*001a*/ 	.short	(.L_9 - .L_8)
	.align		4
.L_8:
        /*001c*/ 	.word	index@($__internal_1_$__cuda_sm20_sqrt_rn_f32_slowpath)
        /*0020*/ 	.word	0x00000000


	//----- nvinfo : EIATTR_FRAME_SIZE
	.align		4
.L_9:
        /*0024*/ 	.byte	0x04, 0x11
        /*0026*/ 	.short	(.L_11 - .L_10)
	.align		4
.L_10:
        /*0028*/ 	.word	index@($__internal_0_$__cuda_sm20_rcp_rn_f32_slowpath)
        /*002c*/ 	.word	0x00000000


	//----- nvinfo : EIATTR_FRAME_SIZE
	.align		4
.L_11:
        /*0030*/ 	.byte	0x04, 0x11
        /*0032*/ 	.short	(.L_13 - .L_12)
	.align		4
.L_12:
        /*0034*/ 	.word	index@(_Z6renderPhjjf)
        /*0038*/ 	.word	0x00000000


	//----- nvinfo : EIATTR_REGCOUNT
	.align		4
.L_13:
        /*003c*/ 	.byte	0x04, 0x2f
        /*003e*/ 	.short	(.L_15 - .L_14)
	.align		4
.L_14:
        /*0040*/ 	.word	index@(_Z4initiPfS_S_)
        /*0044*/ 	.word	0x0000001c


	//----- nvinfo : EIATTR_FRAME_SIZE
	.align		4
.L_15:
        /*0048*/ 	.byte	0x04, 0x11
        /*004a*/ 	.short	(.L_17 - .L_16)
	.align		4
.L_16:
        /*004c*/ 	.word	index@(_Z4initiPfS_S_)
        /*0050*/ 	.word	0x00000000


	//----- nvinfo : EIATTR_MIN_STACK_SIZE
	.align		4
.L_17:
        /*0054*/ 	.byte	0x04, 0x12
        /*0056*/ 	.short	(.L_19 - .L_18)
	.align		4
.L_18:
        /*0058*/ 	.word	index@(_Z4initiPfS_S_)
        /*005c*/ 	.word	0x00000000


	//----- nvinfo : EIATTR_MIN_STACK_SIZE
	.align		4
.L_19:
        /*0060*/ 	.byte	0x04, 0x12
        /*0062*/ 	.short	(.L_21 - .L_20)
	.align		4
.L_20:
        /*0064*/ 	.word	index@(_Z6renderPhjjf)
        /*0068*/ 	.word	0x00000000
.L_21:


//--------------------- .nv.compat                --------------------------
	.section	.nv.compat,"",@"SHT_CUDA_COMPAT_INFO"
	.align	4
        /*0000*/ 	.byte	0x02, 0x09, 0x00, 0x00, 0x02, 0x02, 0x01, 0x00, 0x02, 0x05, 0x05, 0x00, 0x03, 0x07, 0x01, 0x01
        /*0010*/ 	.byte	0x02, 0x03, 0x00, 0x00, 0x02, 0x06, 0x01, 0x00, 0x04, 0x0b, 0x08, 0x00, 0x01, 0x00, 0x00, 0x00
        /*0020*/ 	.byte	0x00, 0x00, 0x00, 0x00


//--------------------- .nv.info._Z4initiPfS_S_   --------------------------
	.section	.nv.info._Z4initiPfS_S_,"",@"SHT_CUDA_INFO"
	.sectionflags	@""
	.align	4


	//----- nvinfo : EIATTR_CUDA_API_VERSION
	.align		4
        /*0000*/ 	.byte	0x04, 0x37
        /*0002*/ 	.short	(.L_23 - .L_22)
.L_22:
        /*0004*/ 	.word	0x00000082


	//----- nvinfo : EIATTR_KPARAM_INFO
	.align		4
.L_23:
        /*0008*/ 	.byte	0x04, 0x17
        /*000a*/ 	.short	(.L_25 - .L_24)
.L_24:
        /*000c*/ 	.word	0x00000000
        /*0010*/ 	.short	0x0003
        /*0012*/ 	.short	0x0018
        /*0014*/ 	.byte	0x00, 0xf5, 0x21, 0x00


	//----- nvinfo : EIATTR_KPARAM_INFO
	.align		4
.L_25:
        /*0018*/ 	.byte	0x04, 0x17
        /*001a*/ 	.short	(.L_27 - .L_26)
.L_26:
        /*001c*/ 	.word	0x00000000
        /*0020*/ 	.short	0x0002
        /*0022*/ 	.short	0x0010
        /*0024*/ 	.byte	0x00, 0xf5, 0x21, 0x00


	//----- nvinfo : EIATTR_KPARAM_INFO
	.align		4
.L_27:
        /*0028*/ 	.byte	0x04, 0x17
        /*002a*/ 	.short	(.L_29 - .L_28)
.L_28:
        /*002c*/ 	.word	0x00000000
        /*0030*/ 	.short	0x0001
        /*0032*/ 	.short	0x0008
        /*0034*/ 	.byte	0x00, 0xf5, 0x21, 0x00


	//----- nvinfo : EIATTR_KPARAM_INFO
	.align		4
.L_29:
        /*0038*/ 	.byte	0x04, 0x17
        /*003a*/ 	.short	(.L_31 - .L_30)
.L_30:
        /*003c*/ 	.word	0x00000000
        /*0040*/ 	.short	0x0000
        /*0042*/ 	.short	0x0000
        /*0044*/ 	.byte	0x00, 0xf0, 0x11, 0x00


	//----- nvinfo : EIATTR_SPARSE_MMA_MASK
	.align		4
.L_31:
        /*0048*/ 	.byte	0x03, 0x50
        /*004a*/ 	.short	0x0000


	//----- nvinfo : EIATTR_MAXREG_COUNT
	.align		4
        /*004c*/ 	.byte	0x03, 0x1b
        /*004e*/ 	.short	0x00ff


	//----- nvinfo : EIATTR_MERCURY_ISA_VERSION
	.align		4
        /*0050*/ 	.byte	0x03, 0x5f
        /*0052*/ 	.short	0x0101


	//----- nvinfo : EIATTR_VRC_CTA_INIT_COUNT
	.align		4
        /*0054*/ 	.byte	0x02, 0x4a
	.zero		1
	.zero		1


	//----- nvinfo : EIATTR_EXIT_INSTR_OFFSETS
	.align		4
        /*0058*/ 	.byte	0x04, 0x1c
        /*005a*/ 	.short	(.L_33 - .L_32)


	//   ....[0]....
.L_32:
        /*005c*/ 	.word	0x00000410


	//----- nvinfo : EIATTR_CBANK_PARAM_SIZE
	.align		4
.L_33:
        /*0060*/ 	.byte	0x03, 0x19
        /*0062*/ 	.short	0x0020


	//----- nvinfo : EIATTR_PARAM_CBANK
	.align		4
        /*0064*/ 	.byte	0x04, 0x0a
        /*0066*/ 	.short	(.L_35 - .L_34)
	.align		4
.L_34:
        /*0068*/ 	.word	index@(.nv.constant0._Z4initiPfS_S_)
        /*006c*/ 	.short	0x0380
        /*006e*/ 	.short	0x0020


	//----- nvinfo : EIATTR_SW_WAR
	.align		4
.L_35:
        /*0070*/ 	.byte	0x04, 0x36
        /*0072*/ 	.short	(.L_37 - .L_36)
.L_36:
        /*0074*/ 	.word	0x00000008
.L_37:


//--------------------- .nv.info._Z6renderPhjjf   --------------------------
	.section	.nv.info._Z6renderPhjjf,"",@"SHT_CUDA_INFO"
	.sectionflags	@""
	.align	4


	//----- nvinfo : EIATTR_CUDA_API_VERSION
	.align		4
        /*0000*/ 	.byte	0x04, 0x37
        /*0002*/ 	.short	(.L_39 - .L_38)
.L_38:
        /*0004*/ 	.word	0x00000082


	//----- nvinfo : EIATTR_KPARAM_INFO
	.align		4
.L_39:
        /*0008*/ 	.byte	0x04, 0x17
        /*000a*/ 	.short	(.L_41 - .L_40)
.L_40:
        /*000c*/ 	.word	0x00000000
        /*0010*/ 	.short	0x0003
        /*0012*/ 	.short	0x0010
        /*0014*/ 	.byte	0x00, 0xf0, 0x11, 0x00


	//----- nvinfo : EIATTR_KPARAM_INFO
	.align		4
.L_41:
        /*0018*/ 	.byte	0x04, 0x17
        /*001a*/ 	.short	(.L_43 - .L_42)
.L_42:
        /*001c*/ 	.word	0x00000000
        /*0020*/ 	.short	0x0002
        /*0022*/ 	.short	0x000c
        /*0024*/ 	.byte	0x00, 0xf0, 0x11, 0x00


	//----- nvinfo : EIATTR_KPARAM_INFO
	.align		4
.L_43:
        /*0028*/ 	.byte	0x04, 0x17
        /*002a*/ 	.short	(.L_45 - .L_44)
.L_44:
        /*002c*/ 	.word	0x00000000
        /*0030*/ 	.short	0x0001
        /*0032*/ 	.short	0x0008
        /*0034*/ 	.byte	0x00, 0xf0, 0x11, 0x00


	//----- nvinfo : EIATTR_KPARAM_INFO
	.align		4
.L_45:
        /*0038*/ 	.byte	0x04, 0x17
        /*003a*/ 	.short	(.L_47 - .L_46)
.L_46:
        /*003c*/ 	.word	0x00000000
        /*0040*/ 	.short	0x0000
        /*0042*/ 	.short	0x0000
        /*0044*/ 	.byte	0x00, 0xf5, 0x21, 0x00


	//----- nvinfo : EIATTR_SPARSE_MMA_MASK
	.align		4
.L_47:
        /*0048*/ 	.byte	0x03, 0x50
        /*004a*/ 	.short	0x0000


	//----- nvinfo : EIATTR_MAXREG_COUNT
	.align		4
        /*004c*/ 	.byte	0x03, 0x1b
        /*004e*/ 	.short	0x00ff


	//----- nvinfo : EIATTR_MERCURY_ISA_VERSION
	.align		4
        /*0050*/ 	.byte	0x03, 0x5f
        /*0052*/ 	.short	0x0101


	//----- nvinfo : EIATTR_VRC_CTA_INIT_COUNT
	.align		4
        /*0054*/ 	.byte	0x02, 0x4a
	.zero		1
	.zero		1


	//----- nvinfo : EIATTR_EXIT_INSTR_OFFSETS
	.align		4
        /*0058*/ 	.byte	0x04, 0x1c
        /*005a*/ 	.short	(.L_49 - .L_48)


	//   ....[0]....
.L_48:
        /*005c*/ 	.word	0x00004140


	//----- nvinfo : EIATTR_CRS_STACK_SIZE
	.align		4
.L_49:
        /*0060*/ 	.byte	0x04, 0x1e
        /*0062*/ 	.short	(.L_51 - .L_50)
.L_50:
        /*0064*/ 	.word	0x00000000


	//----- nvinfo : EIATTR_CBANK_PARAM_SIZE
	.align		4
.L_51:
        /*0068*/ 	.byte	0x03, 0x19
        /*006a*/ 	.short	0x0014


	//----- nvinfo : EIATTR_PARAM_CBANK
	.align		4
        /*006c*/ 	.byte	0x04, 0x0a
        /*006e*/ 	.short	(.L_53 - .L_52)
	.align		4
.L_52:
        /*0070*/ 	.word	index@(.nv.constant0._Z6renderPhjjf)
        /*0074*/ 	.short	0x0380
        /*0076*/ 	.short	0x0014


	//----- nvinfo : EIATTR_SW_WAR
	.align		4
.L_53:
        /*0078*/ 	.byte	0x04, 0x36
        /*007a*/ 	.short	(.L_55 - .L_54)
.L_54:
        /*007c*/ 	.word	0x00000008
.L_55:


//--------------------- .nv.callgraph             --------------------------
	.section	.nv.callgraph,"",@"SHT_CUDA_CALLGRAPH"
	.align	4
	.sectionentsize	8
	.align		4
        /*0000*/ 	.word	0x00000000
	.align		4
        /*0004*/ 	.word	0xffffffff
	.align		4
        /*0008*/ 	.word	0x00000000
	.align		4
        /*000c*/ 	.word	0xfffffffe
	.align		4
        /*0010*/ 	.word	0x00000000
	.align		4
        /*0014*/ 	.word	0xfffffffd
	.align		4
        /*0018*/ 	.word	0x00000000
	.align		4
        /*001c*/ 	.word	0xfffffffc


//--------------------- .nv.constant4             --------------------------
	.section	.nv.constant4,"a",@progbits
	.align	8
	.align		8
.nv.constant4:
        /*0000*/ 	.dword	model
	.align		8
        /*0008*/ 	.dword	spheres
	.align		8
        /*0010*/ 	.dword	triangles
	.align		8
        /*0018*/ 	.dword	lights


//--------------------- .text._Z4initiPfS_S_      --------------------------
	.section	.text._Z4initiPfS_S_,"ax",@progbits
	.align	128
        .global         _Z4initiPfS_S_
        .type           _Z4initiPfS_S_,@function
        .size           _Z4initiPfS_S_,(.L_x_118 - _Z4initiPfS_S_)
        .other          _Z4initiPfS_S_,@"STO_CUDA_ENTRY STV_DEFAULT"
_Z4initiPfS_S_:
.text._Z4initiPfS_S_:
[----:B------:R-:W-:Y:S08]  /*0000*/  LDC R1, c[0x0][0x37c] ;  /* 0x0000df00ff017b82 */ /* 0x000ff00000000800 */
[----:B------:R-:W0:Y:S01]  /*0010*/  LDC.64 R6, c[0x4][0x8] ;  /* 0x01000200ff067b82 */ /* 0x000e220000000a00 */
[----:B------:R-:W0:Y:S01]  /*0020*/  LDCU.64 UR4, c[0x0][0x358] ;  /* 0x00006b00ff0477ac */ /* 0x000e220008000a00 */
[----:B------:R-:W-:-:S02]  /*0030*/  IMAD.MOV.U32 R9, RZ, RZ, 0x3f800000 ;  /* 0x3f800000ff097424 */ /* 0x000fc400078e00ff */
[----:B------:R-:W-:Y:S02]  /*0040*/  HFMA2 R17, -RZ, RZ, 3.390625, 0 ;  /* 0x42c80000ff117431 */ /* 0x000fe400000001ff */
[----:B------:R-:W-:Y:S01]  /*0050*/  IMAD.MOV.U32 R11, RZ, RZ, 0x43160000 ;  /* 0x43160000ff0b7424 */ /* 0x000fe200078e00ff */
[----:B------:R-:W-:Y:S01]  /*0060*/  MOV R21, 0x43480000 ;  /* 0x4348000000157802 */ /* 0x000fe20000000f00 */
[----:B------:R-:W-:Y:S01]  /*0070*/  IMAD.MOV.U32 R23, RZ, RZ, 0x3f000000 ;  /* 0x3f000000ff177424 */ /* 0x000fe200078e00ff */
[----:B------:R-:W1:Y:S01]  /*0080*/  LDC.64 R4, c[0x4][0x10] ;  /* 0x01000400ff047b82 */ /* 0x000e620000000a00 */
[----:B------:R-:W-:-:S07]  /*0090*/  IMAD.MOV.U32 R19, RZ, RZ, 0x42f00000 ;  /* 0x42f00000ff137424 */ /* 0x000fce00078e00ff */
[----:B------:R-:W2:Y:S01]  /*00a0*/  LDC.64 R2, c[0x4][0x18] ;  /* 0x01000600ff027b82 */ /* 0x000ea20000000a00 */
[----:B0-----:R-:W-:Y:S07]  /*00b0*/  STG.E desc[UR4][R6.64+0xc], R9 ;  /* 0x00000c0906007986 */ /* 0x001fee000c101904 */
[----:B------:R-:W0:Y:S01]  /*00c0*/  LDC R25, c[0x0][0x380] ;  /* 0x0000e000ff197b82 */ /* 0x000e220000000800 */
[----:B------:R-:W-:Y:S04]  /*00d0*/  STG.E desc[UR4][R6.64+0x2c], R9 ;  /* 0x00002c0906007986 */ /* 0x000fe8000c101904 */
[----:B------:R3:W-:Y:S03]  /*00e0*/  STG.E desc[UR4][R6.64+0x4c], R9 ;  /* 0x00004c0906007986 */ /* 0x0007e6000c101904 */
[----:B------:R-:W4:Y:S01]  /*00f0*/  LDC.64 R12, c[0x0][0x390] ;  /* 0x0000e400ff0c7b82 */ /* 0x000f220000000a00 */
[----:B------:R-:W-:Y:S04]  /*0100*/  STG.E desc[UR4][R6.64+0x38], R11 ;  /* 0x0000380b06007986 */ /* 0x000fe8000c101904 */
[----:B------:R5:W-:Y:S03]  /*0110*/  STG.E desc[UR4][R6.64+0x3c], R11 ;  /* 0x00003c0b06007986 */ /* 0x000be6000c101904 */
[----:B------:R-:W0:Y:S01]  /*0120*/  LDC.64 R14, c[0x0][0x398] ;  /* 0x0000e600ff0e7b82 */ /* 0x000e220000000a00 */
[----:B------:R-:W-:Y:S04]  /*0130*/  STG.E desc[UR4][R6.64+0x4], RZ ;  /* 0x000004ff06007986 */ /* 0x000fe8000c101904 */
[----:B------:R-:W-:Y:S03]  /*0140*/  STG.E desc[UR4][R6.64+0x8], RZ ;  /* 0x000008ff06007986 */ /* 0x000fe6000c101904 */
[----:B---3--:R-:W3:Y:S01]  /*0150*/  LDC.64 R8, c[0x4][RZ] ;  /* 0x01000000ff087b82 */ /* 0x008ee20000000a00 */
[----:B------:R-:W-:Y:S04]  /*0160*/  STG.E desc[UR4][R6.64+0x10], RZ ;  /* 0x000010ff06007986 */ /* 0x000fe8000c101904 */
[----:B------:R-:W-:Y:S03]  /*0170*/  STG.E desc[UR4][R6.64+0x14], RZ ;  /* 0x000014ff06007986 */ /* 0x000fe6000c101904 */
[----:B-----5:R-:W3:Y:S01]  /*0180*/  LDC.64 R10, c[0x0][0x388] ;  /* 0x0000e200ff0a7b82 */ /* 0x020ee20000000a00 */
[----:B------:R-:W-:Y:S04]  /*0190*/  STG.E desc[UR4][R6.64+0x1c], RZ ;  /* 0x00001cff06007986 */ /* 0x000fe8000c101904 */
[----:B------:R-:W-:Y:S04]  /*01a0*/  STG.E desc[UR4][R6.64+0x24], RZ ;  /* 0x000024ff06007986 */ /* 0x000fe8000c101904 */
[----:B------:R-:W-:Y:S04]  /*01b0*/  STG.E desc[UR4][R6.64+0x28], RZ ;  /* 0x000028ff06007986 */ /* 0x000fe8000c101904 */
[----:B------:R-:W-:Y:S04]  /*01c0*/  STG.E desc[UR4][R6.64+0x30], RZ ;  /* 0x000030ff06007986 */ /* 0x000fe8000c101904 */
[----:B------:R-:W-:Y:S04]  /*01d0*/  STG.E desc[UR4][R6.64+0x40], RZ ;  /* 0x000040ff06007986 */ /* 0x000fe8000c101904 */
[----:B------:R-:W-:Y:S04]  /*01e0*/  STG.E desc[UR4][R6.64+0x44], RZ ;  /* 0x000044ff06007986 */ /* 0x000fe8000c101904 */
[----:B------:R-:W-:Y:S04]  /*01f0*/  STG.E desc[UR4][R6.64+0x48], RZ ;  /* 0x000048ff06007986 */ /* 0x000fe8000c101904 */
[----:B------:R-:W-:Y:S04]  /*0200*/  STG.E desc[UR4][R6.64], R17 ;  /* 0x0000001106007986 */ /* 0x000fe8000c101904 */
[----:B------:R-:W-:Y:S04]  /*0210*/  STG.E desc[UR4][R6.64+0x18], R17 ;  /* 0x0000181106007986 */ /* 0x000fe8000c101904 */
[----:B------:R-:W-:Y:S04]  /*0220*/  STG.E desc[UR4][R6.64+0x20], R17 ;  /* 0x0000201106007986 */ /* 0x000fe8000c101904 */
[----:B------:R-:W-:Y:S04]  /*0230*/  STG.E desc[UR4][R6.64+0x34], R17 ;  /* 0x0000341106007986 */ /* 0x000fe8000c101904 */
[----:B------:R5:W-:Y:S04]  /*0240*/  STG.E desc[UR4][R6.64+0x50], R17 ;  /* 0x0000501106007986 */ /* 0x000be8000c101904 */
[----:B-1----:R-:W-:Y:S04]  /*0250*/  STG.E desc[UR4][R4.64+0x24], R23 ;  /* 0x0000241704007986 */ /* 0x002fe8000c101904 */
[----:B------:R-:W-:Y:S04]  /*0260*/  STG.E desc[UR4][R4.64+0x28], R23 ;  /* 0x0000281704007986 */ /* 0x000fe8000c101904 */
[----:B------:R1:W-:Y:S01]  /*0270*/  STG.E desc[UR4][R4.64+0x2c], R23 ;  /* 0x00002c1704007986 */ /* 0x0003e2000c101904 */
[----:B-----5:R-:W-:-:S03]  /*0280*/  HFMA2 R7, -RZ, RZ, -3.390625, 0 ;  /* 0xc2c80000ff077431 */ /* 0x020fc600000001ff */
[----:B------:R5:W-:Y:S04]  /*0290*/  STG.E desc[UR4][R4.64+0x18], R19 ;  /* 0x0000181304007986 */ /* 0x000be8000c101904 */
[----:B------:R2:W-:Y:S01]  /*02a0*/  STG.E desc[UR4][R4.64+0x1c], R21 ;  /* 0x00001c1504007986 */ /* 0x0005e2000c101904 */
[----:B-1----:R-:W-:-:S03]  /*02b0*/  HFMA2 R23, -RZ, RZ, 4.28125, 0 ;  /* 0x44480000ff177431 */ /* 0x002fc600000001ff */
[----:B------:R-:W-:Y:S01]  /*02c0*/  STG.E desc[UR4][R4.64], R17 ;  /* 0x0000001104007986 */ /* 0x000fe2000c101904 */
[----:B-----5:R-:W-:-:S03]  /*02d0*/  IMAD.MOV.U32 R19, RZ, RZ, -0x3cb80000 ;  /* 0xc3480000ff137424 */ /* 0x020fc600078e00ff */
[----:B------:R-:W-:Y:S01]  /*02e0*/  STG.E desc[UR4][R4.64+0x4], RZ ;  /* 0x000004ff04007986 */ /* 0x000fe2000c101904 */
[----:B--2---:R-:W-:-:S03]  /*02f0*/  MOV R21, 0x447a0000 ;  /* 0x447a000000157802 */ /* 0x004fc60000000f00 */
[----:B------:R-:W-:Y:S04]  /*0300*/  STG.E desc[UR4][R4.64+0x10], RZ ;  /* 0x000010ff04007986 */ /* 0x000fe8000c101904 */
[----:B------:R-:W-:Y:S04]  /*0310*/  STG.E desc[UR4][R4.64+0x20], RZ ;  /* 0x000020ff04007986 */ /* 0x000fe8000c101904 */
[----:B------:R-:W-:Y:S04]  /*0320*/  STG.E desc[UR4][R4.64+0x8], R7 ;  /* 0x0000080704007986 */ /* 0x000fe8000c101904 */
        /* <DEDUP_REMOVED lines=10> */
[----:B---3--:R-:W-:Y:S04]  /*03d0*/  STG.E.64 desc[UR4][R8.64+0x8], R10 ;  /* 0x0000080a08007986 */ /* 0x008fe8000c101b04 */
[----:B----4-:R-:W-:Y:S04]  /*03e0*/  STG.E.64 desc[UR4][R8.64+0x10], R12 ;  /* 0x0000100c08007986 */ /* 0x010fe8000c101b04 */
[----:B0-----:R-:W-:Y:S04]  /*03f0*/  STG.E desc[UR4][R8.64], R25 ;  /* 0x0000001908007986 */ /* 0x001fe8000c101904 */
[----:B------:R-:W-:Y:S01]  /*0400*/  STG.E.64 desc[UR4][R8.64+0x18], R14 ;  /* 0x0000180e08007986 */ /* 0x000fe2000c101b04 */
[----:B------:R-:W-:Y:S05]  /*0410*/  EXIT ;  /* 0x000000000000794d */ /* 0x000fea0003800000 */
.L_x_0:
[----:B------:R-:W-:-:S00]  /*0420*/  BRA `(.L_x_0) ;  /* 0xfffffffc00fc7947 */ /* 0x000fc0000383ffff */
[----:B------:R-:W-:-:S00]  /*0430*/  NOP ;  /* 0x0000000000007918 */ /* 0x000fc00000000000 */
        /* <DEDUP_REMOVED lines=12> */
.L_x_118:


//--------------------- .text._Z6renderPhjjf      --------------------------
	.section	.text._Z6renderPhjjf,"ax",@progbits
	.align	128
        .global         _Z6renderPhjjf
        .type           _Z6renderPhjjf,@function
        .size           _Z6renderPhjjf,(.L_x_117 - _Z6renderPhjjf)
        .other          _Z6renderPhjjf,@"STO_CUDA_ENTRY STV_DEFAULT"
_Z6renderPhjjf:
.text._Z6renderPhjjf:
[----:B------:R-:W-:Y:S01]  /*0000*/  LDC R1, c[0x0][0x37c] ;  /* 0x0000df00ff017b82 */ /* 0x000fe20000000800 */
[----:B------:R-:W0:Y:S07]  /*0010*/  S2R R0, SR_TID.Y ;  /* 0x0000000000007919 */ /* 0x000e2e0000002200 */
[----:B------:R-:W1:Y:S01]  /*0020*/  LDC R10, c[0x0][0x360] ;  /* 0x0000d800ff0a7b82 */ /* 0x000e620000000800 */
[----:B------:R-:W2:Y:S01]  /*0030*/  LDCU.64 UR4, c[0x0][0x388] ;  /* 0x00007100ff0477ac */ /* 0x000ea20008000a00 */
[----:B------:R-:W-:Y:S01]  /*0040*/  BSSY.RECONVERGENT B0, `(.L_x_1) ;  /* 0x0000020000007945 */ /* 0x000fe20003800200 */
[----:B------:R-:W1:Y:S05]  /*0050*/  S2R R3, SR_TID.X ;  /* 0x0000000000037919 */ /* 0x000e6a0000002100 */
[----:B------:R-:W0:Y:S08]  /*0060*/  S2UR UR7, SR_CTAID.Y ;  /* 0x00000000000779c3 */ /* 0x000e300000002600 */
[----:B------:R-:W0:Y:S01]  /*0070*/  LDC R7, c[0x0][0x364] ;  /* 0x0000d900ff077b82 */ /* 0x000e220000000800 */
[----:B--2---:R-:W-:-:S02]  /*0080*/  ULEA.HI UR5, UR5, UR5, URZ, 0x1 ;  /* 0x0000000505057291 */ /* 0x004fc4000f8f08ff */
[----:B------:R-:W-:Y:S02]  /*0090*/  ULEA.HI UR4, UR4, UR4, URZ, 0x1 ;  /* 0x0000000404047291 */ /* 0x000fe4000f8f08ff */
[----:B------:R-:W-:-:S03]  /*00a0*/  USHF.R.S32.HI UR5, URZ, 0x1, UR5 ;  /* 0x00000001ff057899 */ /* 0x000fc60008011405 */
[----:B------:R-:W1:Y:S01]  /*00b0*/  S2UR UR6, SR_CTAID.X ;  /* 0x00000000000679c3 */ /* 0x000e620000002500 */
[----:B------:R-:W-:Y:S01]  /*00c0*/  USHF.R.S32.HI UR4, URZ, 0x1, UR4 ;  /* 0x00000001ff047899 */ /* 0x000fe20008011404 */
[----:B0-----:R-:W-:-:S05]  /*00d0*/  IMAD R7, R7, UR7, R0 ;  /* 0x0000000707077c24 */ /* 0x001fca000f8e0200 */
[----:B------:R-:W-:Y:S01]  /*00e0*/  IADD3 R0, PT, PT, R7, -UR5, RZ ;  /* 0x8000000507007c10 */ /* 0x000fe2000fffe0ff */
[----:B-1----:R-:W-:-:S03]  /*00f0*/  IMAD R10, R10, UR6, R3 ;  /* 0x000000060a0a7c24 */ /* 0x002fc6000f8e0203 */
[----:B------:R-:W-:Y:S02]  /*0100*/  I2FP.F32.S32 R0, R0 ;  /* 0x0000000000007245 */ /* 0x000fe40000201400 */
[----:B------:R-:W-:-:S03]  /*0110*/  IADD3 R2, PT, PT, R10, -UR4, RZ ;  /* 0x800000040a027c10 */ /* 0x000fc6000fffe0ff */
[----:B------:R-:W-:Y:S01]  /*0120*/  FMUL R3, R0, R0 ;  /* 0x0000000000037220 */ /* 0x000fe20000400000 */
[----:B------:R-:W-:-:S05]  /*0130*/  I2FP.F32.S32 R2, R2 ;  /* 0x0000000200027245 */ /* 0x000fca0000201400 */
[----:B------:R-:W-:-:S04]  /*0140*/  FFMA R3, R2, R2, R3 ;  /* 0x0000000202037223 */ /* 0x000fc80000000003 */
[----:B------:R-:W-:-:S04]  /*0150*/  FADD R55, R3, 250000 ;  /* 0x4874240003377421 */ /* 0x000fc80000000000 */
[----:B------:R0:W1:Y:S01]  /*0160*/  MUFU.RSQ R4, R55 ;  /* 0x0000003700047308 */ /* 0x0000620000001400 */
[----:B------:R-:W-:-:S04]  /*0170*/  IADD3 R3, PT, PT, R55, -0xd000000, RZ ;  /* 0xf300000037037810 */ /* 0x000fc80007ffe0ff */
[----:B------:R-:W-:-:S13]  /*0180*/  ISETP.GT.U32.AND P0, PT, R3, 0x727fffff, PT ;  /* 0x727fffff0300780c */ /* 0x000fda0003f04070 */
[----:B01----:R-:W-:Y:S05]  /*0190*/  @!P0 BRA `(.L_x_2) ;  /* 0x0000000000188947 */ /* 0x003fea0003800000 */
[----:B------:R-:W-:Y:S01]  /*01a0*/  BSSY.RECONVERGENT B1, `(.L_x_3) ;  /* 0x0000003000017945 */ /* 0x000fe20003800200 */
[----:B------:R-:W-:-:S07]  /*01b0*/  MOV R60, 0x1d0 ;  /* 0x000001d0003c7802 */ /* 0x000fce0000000f00 */
[----:B------:R-:W-:Y:S05]  /*01c0*/  CALL.REL.NOINC `($__internal_1_$__cuda_sm20_sqrt_rn_f32_slowpath) ;  /* 0x0000004000b47944 */ /* 0x000fea0003c00000 */
[----:B------:R-:W-:Y:S05]  /*01d0*/  BSYNC.RECONVERGENT B1 ;  /* 0x0000000000017941 */ /* 0x000fea0003800200 */
.L_x_3:
[----:B------:R-:W-:Y:S01]  /*01e0*/  MOV R5, R59 ;  /* 0x0000003b00057202 */ /* 0x000fe20000000f00 */
[----:B------:R-:W-:Y:S06]  /*01f0*/  BRA `(.L_x_4) ;  /* 0x0000000000107947 */ /* 0x000fec0003800000 */
.L_x_2:
[----:B------:R-:W-:Y:S01]  /*0200*/  FMUL.FTZ R6, R55, R4 ;  /* 0x0000000437067220 */ /* 0x000fe20000410000 */
[----:B------:R-:W-:-:S03]  /*0210*/  FMUL.FTZ R4, R4, 0.5 ;  /* 0x3f00000004047820 */ /* 0x000fc60000410000 */
[----:B------:R-:W-:-:S04]  /*0220*/  FFMA R5, -R6, R6, R55 ;  /* 0x0000000606057223 */ /* 0x000fc80000000137 */
[----:B------:R-:W-:-:S07]  /*0230*/  FFMA R5, R5, R4, R6 ;  /* 0x0000000405057223 */ /* 0x000fce0000000006 */
.L_x_4:
[----:B------:R-:W-:Y:S05]  /*0240*/  BSYNC.RECONVERGENT B0 ;  /* 0x0000000000007941 */ /* 0x000fea0003800200 */
.L_x_1:
[----:B------:R-:W-:Y:S01]  /*0250*/  FSETP.NEU.AND P0, PT, R5, RZ, PT ;  /* 0x000000ff0500720b */ /* 0x000fe20003f0d000 */
[----:B------:R-:W0:Y:S01]  /*0260*/  LDCU.64 UR14, c[0x0][0x358] ;  /* 0x00006b00ff0e77ac */ /* 0x000e220008000a00 */
[----:B------:R-:W-:Y:S01]  /*0270*/  BSSY.RECONVERGENT B2, `(.L_x_5) ;  /* 0x0000034000027945 */ /* 0x000fe20003800200 */
[----:B------:R-:W-:-:S10]  /*0280*/  HFMA2 R9, -RZ, RZ, 3.98828125, 0 ;  /* 0x43fa0000ff097431 */ /* 0x000fd400000001ff */
[----:B------:R-:W-:Y:S05]  /*0290*/  @!P0 BRA `(.L_x_6) ;  /* 0x0000000000c48947 */ /* 0x000fea0003800000 */
[----:B------:R-:W1:Y:S01]  /*02a0*/  MUFU.RCP R4, R5 ;  /* 0x0000000500047308 */ /* 0x000e620000001000 */
[----:B------:R-:W-:Y:S07]  /*02b0*/  BSSY.RECONVERGENT B3, `(.L_x_7) ;  /* 0x000000d000037945 */ /* 0x000fee0003800200 */
[----:B------:R-:W2:Y:S01]  /*02c0*/  FCHK P0, R2, R5 ;  /* 0x0000000502007302 */ /* 0x000ea20000000000 */
[----:B-1----:R-:W-:-:S04]  /*02d0*/  FFMA R3, R4, -R5, 1 ;  /* 0x3f80000004037423 */ /* 0x002fc80000000805 */
[----:B------:R-:W-:-:S04]  /*02e0*/  FFMA R3, R4, R3, R4 ;  /* 0x0000000304037223 */ /* 0x000fc80000000004 */
[----:B------:R-:W-:-:S04]  /*02f0*/  FFMA R4, R2, R3, RZ ;  /* 0x0000000302047223 */ /* 0x000fc800000000ff */
[----:B------:R-:W-:-:S04]  /*0300*/  FFMA R6, R4, -R5, R2 ;  /* 0x8000000504067223 */ /* 0x000fc80000000002 */
[----:B------:R-:W-:Y:S01]  /*0310*/  FFMA R3, R3, R6, R4 ;  /* 0x0000000603037223 */ /* 0x000fe20000000004 */
[----:B--2---:R-:W-:Y:S06]  /*0320*/  @!P0 BRA `(.L_x_8) ;  /* 0x0000000000148947 */ /* 0x004fec0003800000 */
[----:B------:R-:W-:Y:S02]  /*0330*/  MOV R59, R2 ;  /* 0x00000002003b7202 */ /* 0x000fe40000000f00 */
[----:B------:R-:W-:Y:S02]  /*0340*/  MOV R64, R5 ;  /* 0x0000000500407202 */ /* 0x000fe40000000f00 */
[----:B------:R-:W-:-:S07]  /*0350*/  MOV R63, 0x370 ;  /* 0x00000370003f7802 */ /* 0x000fce0000000f00 */
[----:B0-----:R-:W-:Y:S05]  /*0360*/  CALL.REL.NOINC `($__internal_2_$__cuda_sm3x_div_rn_noftz_f32_slowpath) ;  /* 0x0000004000a07944 */ /* 0x001fea0003c00000 */
[----:B------:R-:W-:-:S07]  /*0370*/  MOV R3, R59 ;  /* 0x0000003b00037202 */ /* 0x000fce0000000f00 */
.L_x_8:
[----:B0-----:R-:W-:Y:S05]  /*0380*/  BSYNC.RECONVERGENT B3 ;  /* 0x0000000000037941 */ /* 0x001fea0003800200 */
.L_x_7:
[----:B------:R-:W0:Y:S01]  /*0390*/  MUFU.RCP R2, R5 ;  /* 0x0000000500027308 */ /* 0x000e220000001000 */
[----:B------:R-:W-:Y:S07]  /*03a0*/  BSSY.RECONVERGENT B3, `(.L_x_9) ;  /* 0x000000e000037945 */ /* 0x000fee0003800200 */
[----:B------:R-:W1:Y:S01]  /*03b0*/  FCHK P0, R0, R5 ;  /* 0x0000000500007302 */ /* 0x000e620000000000 */
[----:B0-----:R-:W-:-:S04]  /*03c0*/  FFMA R9, R2, -R5, 1 ;  /* 0x3f80000002097423 */ /* 0x001fc80000000805 */
[----:B------:R-:W-:Y:S01]  /*03d0*/  FFMA R6, R2, R9, R2 ;  /* 0x0000000902067223 */ /* 0x000fe20000000002 */
[----:B------:R-:W-:-:S03]  /*03e0*/  MOV R2, R3 ;  /* 0x0000000300027202 */ /* 0x000fc60000000f00 */
[----:B------:R-:W-:-:S04]  /*03f0*/  FFMA R9, R0, R6, RZ ;  /* 0x0000000600097223 */ /* 0x000fc800000000ff */
[----:B------:R-:W-:-:S04]  /*0400*/  FFMA R4, R9, -R5, R0 ;  /* 0x8000000509047223 */ /* 0x000fc80000000000 */
[----:B------:R-:W-:Y:S01]  /*0410*/  FFMA R4, R6, R4, R9 ;  /* 0x0000000406047223 */ /* 0x000fe20000000009 */
[----:B-1----:R-:W-:Y:S06]  /*0420*/  @!P0 BRA `(.L_x_10) ;  /* 0x0000000000148947 */ /* 0x002fec0003800000 */
[----:B------:R-:W-:Y:S02]  /*0430*/  MOV R59, R0 ;  /* 0x00000000003b7202 */ /* 0x000fe40000000f00 */
[----:B------:R-:W-:Y:S02]  /*0440*/  MOV R64, R5 ;  /* 0x0000000500407202 */ /* 0x000fe40000000f00 */
[----:B------:R-:W-:-:S07]  /*0450*/  MOV R63, 0x470 ;  /* 0x00000470003f7802 */ /* 0x000fce0000000f00 */
[----:B------:R-:W-:Y:S05]  /*0460*/  CALL.REL.NOINC `($__internal_2_$__cuda_sm3x_div_rn_noftz_f32_slowpath) ;  /* 0x0000004000607944 */ /* 0x000fea0003c00000 */
[----:B------:R-:W-:-:S07]  /*0470*/  MOV R4, R59 ;  /* 0x0000003b00047202 */ /* 0x000fce0000000f00 */
.L_x_10:
[----:B------:R-:W-:Y:S05]  /*0480*/  BSYNC.RECONVERGENT B3 ;  /* 0x0000000000037941 */ /* 0x000fea0003800200 */
.L_x_9:
[----:B------:R-:W0:Y:S01]  /*0490*/  MUFU.RCP R0, R5 ;  /* 0x0000000500007308 */ /* 0x000e220000001000 */
[----:B------:R-:W-:Y:S01]  /*04a0*/  UMOV UR4, 0x43fa0000 ;  /* 0x43fa000000047882 */ /* 0x000fe20000000000 */
[----:B------:R-:W-:Y:S01]  /*04b0*/  BSSY.RECONVERGENT B3, `(.L_x_6) ;  /* 0x000000f000037945 */ /* 0x000fe20003800200 */
[----:B------:R-:W-:-:S05]  /*04c0*/  MOV R8, UR4 ;  /* 0x0000000400087c02 */ /* 0x000fca0008000f00 */
[----:B------:R-:W1:Y:S01]  /*04d0*/  FCHK P0, R8, R5 ;  /* 0x0000000508007302 */ /* 0x000e620000000000 */
[----:B0-----:R-:W-:-:S04]  /*04e0*/  FFMA R3, R0, -R5, 1 ;  /* 0x3f80000000037423 */ /* 0x001fc80000000805 */
[----:B------:R-:W-:Y:S01]  /*04f0*/  FFMA R3, R0, R3, R0 ;  /* 0x0000000300037223 */ /* 0x000fe20000000000 */
[----:B------:R-:W-:-:S03]  /*0500*/  MOV R0, R4 ;  /* 0x0000000400007202 */ /* 0x000fc60000000f00 */
[----:B------:R-:W-:-:S04]  /*0510*/  FFMA R6, R3, 500, RZ ;  /* 0x43fa000003067823 */ /* 0x000fc800000000ff */
[----:B------:R-:W-:-:S04]  /*0520*/  FFMA R9, R6, -R5, 500 ;  /* 0x43fa000006097423 */ /* 0x000fc80000000805 */
[----:B------:R-:W-:Y:S01]  /*0530*/  FFMA R9, R3, R9, R6 ;  /* 0x0000000903097223 */ /* 0x000fe20000000006 */
[----:B-1----:R-:W-:Y:S06]  /*0540*/  @!P0 BRA `(.L_x_11) ;  /* 0x0000000000148947 */ /* 0x002fec0003800000 */
[----:B------:R-:W-:Y:S01]  /*0550*/  HFMA2 R59, -RZ, RZ, 3.98828125, 0 ;  /* 0x43fa0000ff3b7431 */ /* 0x000fe200000001ff */
[----:B------:R-:W-:Y:S02]  /*0560*/  MOV R64, R5 ;  /* 0x0000000500407202 */ /* 0x000fe40000000f00 */
[----:B------:R-:W-:-:S07]  /*0570*/  MOV R63, 0x590 ;  /* 0x00000590003f7802 */ /* 0x000fce0000000f00 */
[----:B------:R-:W-:Y:S05]  /*0580*/  CALL.REL.NOINC `($__internal_2_$__cuda_sm3x_div_rn_noftz_f32_slowpath) ;  /* 0x0000004000187944 */ /* 0x000fea0003c00000 */
[----:B------:R-:W-:-:S07]  /*0590*/  MOV R9, R59 ;  /* 0x0000003b00097202 */ /* 0x000fce0000000f00 */
.L_x_11:
[----:B------:R-:W-:Y:S05]  /*05a0*/  BSYNC.RECONVERGENT B3 ;  /* 0x0000000000037941 */ /* 0x000fea0003800200 */
.L_x_6:
[----:B0-----:R-:W-:Y:S05]  /*05b0*/  BSYNC.RECONVERGENT B2 ;  /* 0x0000000000027941 */ /* 0x001fea0003800200 */
.L_x_5:
[----:B------:R-:W0:Y:S02]  /*05c0*/  LDC.64 R26, c[0x4][0x10] ;  /* 0x01000400ff1a7b82 */ /* 0x000e240000000a00 */
[----:B0-----:R-:W2:Y:S04]  /*05d0*/  LDG.E R8, desc[UR14][R26.64+0x10] ;  /* 0x0000100e1a087981 */ /* 0x001ea8000c1e1900 */
[----:B------:R-:W2:Y:S04]  /*05e0*/  LDG.E R11, desc[UR14][R26.64+0x4] ;  /* 0x0000040e1a0b7981 */ /* 0x000ea8000c1e1900 */
[----:B------:R-:W3:Y:S04]  /*05f0*/  LDG.E R12, desc[UR14][R26.64+0x8] ;  /* 0x0000080e1a0c7981 */ /* 0x000ee8000c1e1900 */
[----:B------:R-:W3:Y:S04]  /*0600*/  LDG.E R37, desc[UR14][R26.64+0x20] ;  /* 0x0000200e1a257981 */ /* 0x000ee8000c1e1900 */
[----:B------:R-:W4:Y:S04]  /*0610*/  LDG.E R3, desc[UR14][R26.64+0x14] ;  /* 0x0000140e1a037981 */ /* 0x000f28000c1e1900 */
[----:B------:R-:W4:Y:S04]  /*0620*/  LDG.E R38, desc[UR14][R26.64+0x1c] ;  /* 0x00001c0e1a267981 */ /* 0x000f28000c1e1900 */
[----:B------:R-:W4:Y:S04]  /*0630*/  LDG.E R6, desc[UR14][R26.64+0xc] ;  /* 0x00000c0e1a067981 */ /* 0x000f28000c1e1900 */
[----:B------:R-:W4:Y:S01]  /*0640*/  LDG.E R13, desc[UR14][R26.64] ;  /* 0x0000000e1a0d7981 */ /* 0x000f22000c1e1900 */
[----:B------:R-:W0:Y:S03]  /*0650*/  LDC.64 R4, c[0x4][0x8] ;  /* 0x01000200ff047b82 */ /* 0x000e260000000a00 */
[----:B------:R-:W4:Y:S04]  /*0660*/  LDG.E R36, desc[UR14][R26.64+0x18] ;  /* 0x0000180e1a247981 */ /* 0x000f28000c1e1900 */
[----:B------:R-:W5:Y:S04]  /*0670*/  LDG.E R14, desc[UR14][R26.64+0x24] ;  /* 0x0000240e1a0e7981 */ /* 0x000f68000c1e1900 */
[----:B------:R-:W5:Y:S04]  /*0680*/  LDG.E R15, desc[UR14][R26.64+0x28] ;  /* 0x0000280e1a0f7981 */ /* 0x000f68000c1e1900 */
[----:B------:R-:W5:Y:S04]  /*0690*/  LDG.E R16, desc[UR14][R26.64+0x2c] ;  /* 0x00002c0e1a107981 */ /* 0x000f68000c1e1900 */
[----:B0-----:R-:W4:Y:S04]  /*06a0*/  LDG.E R39, desc[UR14][R4.64+0x18] ;  /* 0x0000180e04277981 */ /* 0x001f28000c1e1900 */
[----:B------:R-:W4:Y:S04]  /*06b0*/  LDG.E R40, desc[UR14][R4.64+0x34] ;  /* 0x0000340e04287981 */ /* 0x000f28000c1e1900 */
[----:B------:R-:W5:Y:S04]  /*06c0*/  LDG.E R17, desc[UR14][R4.64] ;  /* 0x0000000e04117981 */ /* 0x000f68000c1e1900 */
        /* <DEDUP_REMOVED lines=17> */
[----:B------:R0:W5:Y:S01]  /*07e0*/  LDG.E R35, desc[UR14][R4.64+0x4c] ;  /* 0x00004c0e04237981 */ /* 0x000162000c1e1900 */
[----:B------:R-:W-:Y:S01]  /*07f0*/  HFMA2 R45, -RZ, RZ, 0, 0 ;  /* 0x00000000ff2d7431 */ /* 0x000fe200000001ff */
[----:B------:R-:W-:Y:S01]  /*0800*/  BSSY.RECONVERGENT B2, `(.L_x_12) ;  /* 0x000037f000027945 */ /* 0x000fe20003800200 */
[----:B------:R-:W-:Y:S01]  /*0810*/  MOV R43, RZ ;  /* 0x000000ff002b7202 */ /* 0x000fe20000000f00 */
[----:B--2---:R-:W-:-:S05]  /*0820*/  FADD R8, R8, -R11 ;  /* 0x8000000b08087221 */ /* 0x004fca0000000000 */
[----:B------:R-:W-:Y:S01]  /*0830*/  R2UR UR5, R8 ;  /* 0x00000000080572ca */ /* 0x000fe200000e0000 */
[----:B---3--:R-:W-:Y:S01]  /*0840*/  FADD R37, -R12, R37 ;  /* 0x000000250c257221 */ /* 0x008fe20000000100 */
[----:B----4-:R-:W-:-:S04]  /*0850*/  FADD R3, R3, -R12 ;  /* 0x8000000c03037221 */ /* 0x010fc80000000000 */
[----:B------:R-:W-:Y:S01]  /*0860*/  R2UR UR8, R37 ;  /* 0x00000000250872ca */ /* 0x000fe200000e0000 */
[----:B------:R-:W-:Y:S01]  /*0870*/  FADD R37, -R11, R38 ;  /* 0x000000260b257221 */ /* 0x000fe20000000100 */
[----:B------:R-:W-:-:S05]  /*0880*/  R2UR UR6, R3 ;  /* 0x00000000030672ca */ /* 0x000fca00000e0000 */
[----:B------:R-:W-:Y:S01]  /*0890*/  MOV R8, UR5 ;  /* 0x0000000500087c02 */ /* 0x000fe20008000f00 */
[----:B------:R-:W-:-:S05]  /*08a0*/  FADD R6, R6, -R13 ;  /* 0x8000000d06067221 */ /* 0x000fca0000000000 */
[----:B------:R-:W-:Y:S01]  /*08b0*/  FMUL R8, R8, UR8 ;  /* 0x0000000808087c20 */ /* 0x000fe20008400000 */
[----:B------:R-:W-:Y:S01]  /*08c0*/  FADD R36, -R13, R36 ;  /* 0x000000240d247221 */ /* 0x000fe20000000100 */
[----:B------:R-:W-:Y:S02]  /*08d0*/  R2UR UR4, R6 ;  /* 0x00000000060472ca */ /* 0x000fe400000e0000 */
[----:B------:R-:W-:Y:S01]  /*08e0*/  FFMA R8, R37, UR6, -R8 ;  /* 0x0000000625087c23 */ /* 0x000fe20008000808 */
[----:B------:R-:W-:Y:S02]  /*08f0*/  MOV R3, UR6 ;  /* 0x0000000600037c02 */ /* 0x000fe40008000f00 */
[----:B------:R-:W-:Y:S01]  /*0900*/  R2UR UR7, R36 ;  /* 0x00000000240772ca */ /* 0x000fe200000e0000 */
[----:B------:R-:W-:Y:S01]  /*0910*/  HFMA2 R36, -RZ, RZ, -3.98828125, 0 ;  /* 0xc3fa0000ff247431 */ /* 0x000fe200000001ff */
[----:B------:R-:W-:-:S06]  /*0920*/  R2UR UR9, R8 ;  /* 0x00000000080972ca */ /* 0x000fcc00000e0000 */
[----:B0-----:R-:W-:-:S07]  /*0930*/  MOV R4, UR4 ;  /* 0x0000000400047c02 */ /* 0x001fce0008000f00 */
[----:B------:R-:W-:Y:S01]  /*0940*/  FMUL R3, R3, UR9 ;  /* 0x0000000903037c20 */ /* 0x000fe20008400000 */
[----:B------:R-:W-:Y:S02]  /*0950*/  R2UR UR12, R39 ;  /* 0x00000000270c72ca */ /* 0x000fe400000e0000 */
[----:B------:R-:W-:Y:S01]  /*0960*/  CS2R R38, SRZ ;  /* 0x0000000000267805 */ /* 0x000fe2000001ff00 */
[----:B------:R-:W-:Y:S01]  /*0970*/  FFMA R3, R4, UR8, -R3 ;  /* 0x0000000804037c23 */ /* 0x000fe20008000803 */
[----:B------:R-:W-:Y:S02]  /*0980*/  MOV R4, UR5 ;  /* 0x0000000500047c02 */ /* 0x000fe40008000f00 */
[----:B------:R-:W-:Y:S02]  /*0990*/  R2UR UR13, R40 ;  /* 0x00000000280d72ca */ /* 0x000fe400000e0000 */
[----:B------:R-:W-:Y:S02]  /*09a0*/  CS2R R40, SRZ ;  /* 0x0000000000287805 */ /* 0x000fe4000001ff00 */
[----:B------:R-:W-:-:S02]  /*09b0*/  R2UR UR10, R3 ;  /* 0x00000000030a72ca */ /* 0x000fc400000e0000 */
[----:B------:R-:W-:-:S11]  /*09c0*/  MOV R3, UR4 ;  /* 0x0000000400037c02 */ /* 0x000fd60008000f00 */
[----:B------:R-:W-:-:S04]  /*09d0*/  FMUL R3, R3, UR10 ;  /* 0x0000000a03037c20 */ /* 0x000fc80008400000 */
[----:B------:R-:W-:-:S05]  /*09e0*/  FFMA R3, R4, UR9, -R3 ;  /* 0x0000000904037c23 */ /* 0x000fca0008000803 */
[----:B------:R-:W-:-:S15]  /*09f0*/  R2UR UR11, R3 ;  /* 0x00000000030b72ca */ /* 0x000fde00000e0000 */
.L_x_97:
[----:B-----5:R-:W-:Y:S01]  /*0a00*/  FADD R53, -R18, R45 ;  /* 0x0000002d12357221 */ /* 0x020fe20000000100 */
[----:B------:R-:W-:Y:S01]  /*0a10*/  FADD R51, -R17, R43 ;  /* 0x0000002b11337221 */ /* 0x000fe20000000100 */
[----:B------:R-:W-:Y:S01]  /*0a20*/  FADD R55, -R19, R36 ;  /* 0x0000002413377221 */ /* 0x000fe20000000100 */
[----:B------:R-:W-:Y:S01]  /*0a30*/  BSSY.RECONVERGENT B3, `(.L_x_13) ;  /* 0x0000079000037945 */ /* 0x000fe20003800200 */
[----:B------:R-:W-:Y:S01]  /*0a40*/  FMUL R47, R53, R0 ;  /* 0x00000000352f7220 */ /* 0x000fe20000400000 */
[----:B------:R-:W-:Y:S02]  /*0a50*/  MOV R42, RZ ;  /* 0x000000ff002a7202 */ /* 0x000fe40000000f00 */
[----:B------:R-:W-:Y:S01]  /*0a60*/  MOV R49, RZ ;  /* 0x000000ff00317202 */ /* 0x000fe20000000f00 */
[----:B------:R-:W-:Y:S01]  /*0a70*/  FFMA R6, R51, R2, R47 ;  /* 0x0000000233067223 */ /* 0x000fe2000000002f */
[----:B------:R-:W-:Y:S02]  /*0a80*/  MOV R47, RZ ;  /* 0x000000ff002f7202 */ /* 0x000fe40000000f00 */
[----:B------:R-:W-:Y:S01]  /*0a90*/  MOV R44, 0x447a0000 ;  /* 0x447a0000002c7802 */ /* 0x000fe20000000f00 */
[----:B------:R-:W-:-:S05]  /*0aa0*/  FFMA R57, R55, R9, R6 ;  /* 0x0000000937397223 */ /* 0x000fca0000000006 */
[----:B------:R-:W-:-:S13]  /*0ab0*/  FSETP.GT.AND P0, PT, R57, RZ, PT ;  /* 0x000000ff3900720b */ /* 0x000fda0003f04000 */
[----:B------:R-:W-:Y:S05]  /*0ac0*/  @P0 BRA `(.L_x_14) ;  /* 0x0000000400bc0947 */ /* 0x000fea0003800000 */
[----:B------:R-:W-:-:S04]  /*0ad0*/  FMUL R6, R53, R53 ;  /* 0x0000003535067220 */ /* 0x000fc80000400000 */
[----:B------:R-:W-:-:S04]  /*0ae0*/  FFMA R6, R51, R51, R6 ;  /* 0x0000003333067223 */ /* 0x000fc80000000006 */
[----:B------:R-:W-:Y:S01]  /*0af0*/  FFMA R6, R55, R55, R6 ;  /* 0x0000003737067223 */ /* 0x000fe20000000006 */
[----:B------:R-:W-:-:S03]  /*0b00*/  MOV R55, UR12 ;  /* 0x0000000c00377c02 */ /* 0x000fc60008000f00 */
[----:B------:R-:W-:-:S04]  /*0b10*/  FFMA R6, R57, R57, -R6 ;  /* 0x0000003939067223 */ /* 0x000fc80000000806 */
[----:B------:R-:W-:-:S05]  /*0b20*/  FFMA R55, R55, UR12, R6 ;  /* 0x0000000c37377c23 */ /* 0x000fca0008000006 */
[----:B------:R-:W-:-:S13]  /*0b30*/  FSETP.GEU.AND P0, PT, R55, RZ, PT ;  /* 0x000000ff3700720b */ /* 0x000fda0003f0e000 */
[----:B------:R-:W-:Y:S05]  /*0b40*/  @!P0 BRA `(.L_x_14) ;  /* 0x00000004009c8947 */ /* 0x000fea0003800000 */
[----:B------:R-:W-:Y:S01]  /*0b50*/  IADD3 R8, PT, PT, R55, -0xd000000, RZ ;  /* 0xf300000037087810 */ /* 0x000fe20007ffe0ff */
[----:B------:R0:W1:Y:S01]  /*0b60*/  MUFU.RSQ R6, R55 ;  /* 0x0000003700067308 */ /* 0x0000620000001400 */
[----:B------:R-:W-:Y:S02]  /*0b70*/  BSSY.RECONVERGENT B0, `(.L_x_15) ;  /* 0x000000b000007945 */ /* 0x000fe40003800200 */
[----:B------:R-:W-:-:S13]  /*0b80*/  ISETP.GT.U32.AND P0, PT, R8, 0x727fffff, PT ;  /* 0x727fffff0800780c */ /* 0x000fda0003f04070 */
[----:B0-----:R-:W-:Y:S05]  /*0b90*/  @!P0 BRA `(.L_x_16) ;  /* 0x0000000000108947 */ /* 0x001fea0003800000 */
[----:B------:R-:W-:-:S07]  /*0ba0*/  MOV R60, 0xbc0 ;  /* 0x00000bc0003c7802 */ /* 0x000fce0000000f00 */
[----:B-1----:R-:W-:Y:S05]  /*0bb0*/  CALL.REL.NOINC `($__internal_1_$__cuda_sm20_sqrt_rn_f32_slowpath) ;  /* 0x0000003800387944 */ /* 0x002fea0003c00000 */
[----:B------:R-:W-:Y:S01]  /*0bc0*/  MOV R8, R59 ;  /* 0x0000003b00087202 */ /* 0x000fe20000000f00 */
[----:B------:R-:W-:Y:S06]  /*0bd0*/  BRA `(.L_x_17) ;  /* 0x0000000000107947 */ /* 0x000fec0003800000 */
.L_x_16:
[----:B-1----:R-:W-:Y:S01]  /*0be0*/  FMUL.FTZ R8, R55, R6 ;  /* 0x0000000637087220 */ /* 0x002fe20000410000 */
[----:B------:R-:W-:-:S03]  /*0bf0*/  FMUL.FTZ R6, R6, 0.5 ;  /* 0x3f00000006067820 */ /* 0x000fc60000410000 */
[----:B------:R-:W-:-:S04]  /*0c00*/  FFMA R51, -R8, R8, R55 ;  /* 0x0000000808337223 */ /* 0x000fc80000000137 */
[----:B------:R-:W-:-:S07]  /*0c10*/  FFMA R8, R51, R6, R8 ;  /* 0x0000000633087223 */ /* 0x000fce0000000008 */
.L_x_17:
[----:B------:R-:W-:Y:S05]  /*0c20*/  BSYNC.RECONVERGENT B0 ;  /* 0x0000000000007941 */ /* 0x000fea0003800200 */
.L_x_15:
[C---:B------:R-:W-:Y:S01]  /*0c30*/  FSETP.GT.AND P0, PT, -R57.reuse, R8, PT ;  /* 0x000000083900720b */ /* 0x040fe20003f04100 */
[----:B------:R-:W-:-:S12]  /*0c40*/  FADD R6, -R57, -R8 ;  /* 0x8000000839067221 */ /* 0x000fd80000000100 */
[----:B------:R-:W-:-:S05]  /*0c50*/  @!P0 FADD R6, -R57, R8 ;  /* 0x0000000839068221 */ /* 0x000fca0000000100 */
[----:B------:R-:W-:-:S13]  /*0c60*/  FSETP.GEU.AND P0, PT, R6, 1000, PT ;  /* 0x447a00000600780b */ /* 0x000fda0003f0e000 */
[----:B------:R-:W-:Y:S05]  /*0c70*/  @P0 BRA `(.L_x_14) ;  /* 0x0000000400500947 */ /* 0x000fea0003800000 */
[C---:B------:R-:W-:Y:S01]  /*0c80*/  FFMA R3, R6.reuse, R0, R45 ;  /* 0x0000000006037223 */ /* 0x040fe2000000002d */
[C---:B------:R-:W-:Y:S01]  /*0c90*/  FFMA R4, R6.reuse, R2, R43 ;  /* 0x0000000206047223 */ /* 0x040fe2000000002b */
[----:B------:R-:W-:Y:S01]  /*0ca0*/  FFMA R8, R6, R9, R36 ;  /* 0x0000000906087223 */ /* 0x000fe20000000024 */
[----:B------:R-:W-:Y:S01]  /*0cb0*/  BSSY.RECONVERGENT B0, `(.L_x_18) ;  /* 0x0000016000007945 */ /* 0x000fe20003800200 */
[----:B------:R-:W-:Y:S01]  /*0cc0*/  FADD R3, -R18, R3 ;  /* 0x0000000312037221 */ /* 0x000fe20000000100 */
[----:B------:R-:W-:Y:S01]  /*0cd0*/  FADD R4, -R17, R4 ;  /* 0x0000000411047221 */ /* 0x000fe20000000100 */
[----:B------:R-:W-:Y:S02]  /*0ce0*/  FADD R8, -R19, R8 ;  /* 0x0000000813087221 */ /* 0x000fe40000000100 */
[----:B------:R-:W-:Y:S01]  /*0cf0*/  FMUL R3, R3, UR12 ;  /* 0x0000000c03037c20 */ /* 0x000fe20008400000 */
[----:B------:R-:W-:Y:S01]  /*0d00*/  FMUL R5, R4, UR12 ;  /* 0x0000000c04057c20 */ /* 0x000fe20008400000 */
[----:B------:R-:W-:-:S02]  /*0d10*/  FMUL R4, R8, UR12 ;  /* 0x0000000c08047c20 */ /* 0x000fc40008400000 */
[----:B------:R-:W-:-:S04]  /*0d20*/  FMUL R42, R3, R3 ;  /* 0x00000003032a7220 */ /* 0x000fc80000400000 */
[----:B------:R-:W-:-:S04]  /*0d30*/  FFMA R47, R5, R5, R42 ;  /* 0x00000005052f7223 */ /* 0x000fc8000000002a */
[----:B------:R-:W-:-:S04]  /*0d40*/  FFMA R55, R4, R4, R47 ;  /* 0x0000000404377223 */ /* 0x000fc8000000002f */
[----:B------:R0:W1:Y:S01]  /*0d50*/  MUFU.RSQ R42, R55 ;  /* 0x00000037002a7308 */ /* 0x0000620000001400 */
[----:B------:R-:W-:-:S04]  /*0d60*/  IADD3 R8, PT, PT, R55, -0xd000000, RZ ;  /* 0xf300000037087810 */ /* 0x000fc80007ffe0ff */
[----:B------:R-:W-:-:S13]  /*0d70*/  ISETP.GT.U32.AND P0, PT, R8, 0x727fffff, PT ;  /* 0x727fffff0800780c */ /* 0x000fda0003f04070 */
[----:B01----:R-:W-:Y:S05]  /*0d80*/  @!P0 BRA `(.L_x_19) ;  /* 0x0000000000108947 */ /* 0x003fea0003800000 */
[----:B------:R-:W-:-:S07]  /*0d90*/  MOV R60, 0xdb0 ;  /* 0x00000db0003c7802 */ /* 0x000fce0000000f00 */
[----:B------:R-:W-:Y:S05]  /*0da0*/  CALL.REL.NOINC `($__internal_1_$__cuda_sm20_sqrt_rn_f32_slowpath) ;  /* 0x0000003400bc7944 */ /* 0x000fea0003c00000 */
[----:B------:R-:W-:Y:S01]  /*0db0*/  MOV R8, R59 ;  /* 0x0000003b00087202 */ /* 0x000fe20000000f00 */
[----:B------:R-:W-:Y:S06]  /*0dc0*/  BRA `(.L_x_20) ;  /* 0x0000000000107947 */ /* 0x000fec0003800000 */
.L_x_19:
[----:B------:R-:W-:Y:S01]  /*0dd0*/  FMUL.FTZ R8, R55, R42 ;  /* 0x0000002a37087220 */ /* 0x000fe20000410000 */
[----:B------:R-:W-:-:S03]  /*0de0*/  FMUL.FTZ R42, R42, 0.5 ;  /* 0x3f0000002a2a7820 */ /* 0x000fc60000410000 */
[----:B------:R-:W-:-:S04]  /*0df0*/  FFMA R47, -R8, R8, R55 ;  /* 0x00000008082f7223 */ /* 0x000fc80000000137 */
[----:B------:R-:W-:-:S07]  /*0e00*/  FFMA R8, R47, R42, R8 ;  /* 0x0000002a2f087223 */ /* 0x000fce0000000008 */
.L_x_20:
[----:B------:R-:W-:Y:S05]  /*0e10*/  BSYNC.RECONVERGENT B0 ;  /* 0x0000000000007941 */ /* 0x000fea0003800200 */
.L_x_18:
[----:B------:R-:W-:Y:S02]  /*0e20*/  FSETP.NEU.AND P0, PT, R8, RZ, PT ;  /* 0x000000ff0800720b */ /* 0x000fe40003f0d000 */
[----:B------:R-:W-:Y:S02]  /*0e30*/  MOV R42, R22 ;  /* 0x00000016002a7202 */ /* 0x000fe40000000f00 */
[----:B------:R-:W-:Y:S02]  /*0e40*/  MOV R47, R21 ;  /* 0x00000015002f7202 */ /* 0x000fe40000000f00 */
[----:B------:R-:W-:Y:S02]  /*0e50*/  MOV R49, R20 ;  /* 0x0000001400317202 */ /* 0x000fe40000000f00 */
[----:B------:R-:W-:-:S05]  /*0e60*/  MOV R44, R6 ;  /* 0x00000006002c7202 */ /* 0x000fca0000000f00 */
[----:B------:R-:W-:Y:S05]  /*0e70*/  @!P0 BRA `(.L_x_14) ;  /* 0x0000000000d08947 */ /* 0x000fea0003800000 */
[----:B------:R-:W0:Y:S01]  /*0e80*/  MUFU.RCP R47, R8 ;  /* 0x00000008002f7308 */ /* 0x000e220000001000 */
[----:B------:R-:W-:Y:S07]  /*0e90*/  BSSY.RECONVERGENT B4, `(.L_x_21) ;  /* 0x000000d000047945 */ /* 0x000fee0003800200 */
[----:B------:R-:W1:Y:S01]  /*0ea0*/  FCHK P0, R5, R8 ;  /* 0x0000000805007302 */ /* 0x000e620000000000 */
[----:B0-----:R-:W-:-:S04]  /*0eb0*/  FFMA R42, R47, -R8, 1 ;  /* 0x3f8000002f2a7423 */ /* 0x001fc80000000808 */
[----:B------:R-:W-:-:S04]  /*0ec0*/  FFMA R42, R47, R42, R47 ;  /* 0x0000002a2f2a7223 */ /* 0x000fc8000000002f */
        /* <DEDUP_REMOVED lines=9> */
.L_x_22:
[----:B------:R-:W-:Y:S05]  /*0f60*/  BSYNC.RECONVERGENT B4 ;  /* 0x0000000000047941 */ /* 0x000fea0003800200 */
.L_x_21:
        /* <DEDUP_REMOVED lines=15> */
.L_x_24:
[----:B------:R-:W-:Y:S05]  /*1060*/  BSYNC.RECONVERGENT B4 ;  /* 0x0000000000047941 */ /* 0x000fea0003800200 */
.L_x_23:
        /* <DEDUP_REMOVED lines=15> */
.L_x_26:
[----:B------:R-:W-:Y:S05]  /*1160*/  BSYNC.RECONVERGENT B4 ;  /* 0x0000000000047941 */ /* 0x000fea0003800200 */
.L_x_25:
[----:B------:R-:W-:Y:S02]  /*1170*/  MOV R4, R42 ;  /* 0x0000002a00047202 */ /* 0x000fe40000000f00 */
[----:B------:R-:W-:Y:S02]  /*1180*/  MOV R44, R6 ;  /* 0x00000006002c7202 */ /* 0x000fe40000000f00 */
[----:B------:R-:W-:Y:S02]  /*1190*/  MOV R42, R22 ;  /* 0x00000016002a7202 */ /* 0x000fe40000000f00 */
[----:B------:R-:W-:Y:S02]  /*11a0*/  MOV R47, R21 ;  /* 0x00000015002f7202 */ /* 0x000fe40000000f00 */
[----:B------:R-:W-:-:S07]  /*11b0*/  MOV R49, R20 ;  /* 0x0000001400317202 */ /* 0x000fce0000000f00 */
.L_x_14:
[----:B------:R-:W-:Y:S05]  /*11c0*/  BSYNC.RECONVERGENT B3 ;  /* 0x0000000000037941 */ /* 0x000fea0003800200 */
.L_x_13:
[----:B------:R-:W-:Y:S01]  /*11d0*/  FADD R55, -R24, R45 ;  /* 0x0000002d18377221 */ /* 0x000fe20000000100 */
[----:B------:R-:W-:Y:S01]  /*11e0*/  FADD R53, -R23, R43 ;  /* 0x0000002b17357221 */ /* 0x000fe20000000100 */
[----:B------:R-:W-:Y:S01]  /*11f0*/  FADD R57, -R25, R36 ;  /* 0x0000002419397221 */ /* 0x000fe20000000100 */
[----:B------:R-:W-:Y:S01]  /*1200*/  BSSY.RECONVERGENT B3, `(.L_x_27) ;  /* 0x0000075000037945 */ /* 0x000fe20003800200 */
[----:B------:R-:W-:-:S04]  /*1210*/  FMUL R51, R55, R0 ;  /* 0x0000000037337220 */ /* 0x000fc80000400000 */
[----:B------:R-:W-:-:S04]  /*1220*/  FFMA R6, R53, R2, R51 ;  /* 0x0000000235067223 */ /* 0x000fc80000000033 */
[----:B------:R-:W-:-:S05]  /*1230*/  FFMA R63, R57, R9, R6 ;  /* 0x00000009393f7223 */ /* 0x000fca0000000006 */
[----:B------:R-:W-:-:S13]  /*1240*/  FSETP.GT.AND P0, PT, R63, RZ, PT ;  /* 0x000000ff3f00720b */ /* 0x000fda0003f04000 */
[----:B------:R-:W-:Y:S05]  /*1250*/  @P0 BRA `(.L_x_28) ;  /* 0x0000000400bc0947 */ /* 0x000fea0003800000 */
[----:B------:R-:W-:Y:S01]  /*1260*/  FMUL R6, R55, R55 ;  /* 0x0000003737067220 */ /* 0x000fe20000400000 */
[----:B------:R-:W-:-:S03]  /*1270*/  MOV R55, UR13 ;  /* 0x0000000d00377c02 */ /* 0x000fc60008000f00 */
[----:B------:R-:W-:-:S04]  /*1280*/  FFMA R6, R53, R53, R6 ;  /* 0x0000003535067223 */ /* 0x000fc80000000006 */
[----:B------:R-:W-:-:S04]  /*1290*/  FFMA R6, R57, R57, R6 ;  /* 0x0000003939067223 */ /* 0x000fc80000000006 */
        /* <DEDUP_REMOVED lines=13> */
.L_x_30:
[----:B-1----:R-:W-:Y:S01]  /*1370*/  FMUL.FTZ R8, R55, R6 ;  /* 0x0000000637087220 */ /* 0x002fe20000410000 */
[----:B------:R-:W-:-:S03]  /*1380*/  FMUL.FTZ R6, R6, 0.5 ;  /* 0x3f00000006067820 */ /* 0x000fc60000410000 */
[----:B------:R-:W-:-:S04]  /*1390*/  FFMA R51, -R8, R8, R55 ;  /* 0x0000000808337223 */ /* 0x000fc80000000137 */
[----:B------:R-:W-:-:S07]  /*13a0*/  FFMA R8, R51, R6, R8 ;  /* 0x0000000633087223 */ /* 0x000fce0000000008 */
.L_x_31:
[----:B------:R-:W-:Y:S05]  /*13b0*/  BSYNC.RECONVERGENT B0 ;  /* 0x0000000000007941 */ /* 0x000fea0003800200 */
.L_x_29:
[C---:B------:R-:W-:Y:S01]  /*13c0*/  FSETP.GT.AND P0, PT, -R63.reuse, R8, PT ;  /* 0x000000083f00720b */ /* 0x040fe20003f04100 */
[----:B------:R-:W-:-:S12]  /*13d0*/  FADD R6, -R63, -R8 ;  /* 0x800000083f067221 */ /* 0x000fd80000000100 */
[----:B------:R-:W-:-:S05]  /*13e0*/  @!P0 FADD R6, -R63, R8 ;  /* 0x000000083f068221 */ /* 0x000fca0000000100 */
[----:B------:R-:W-:-:S13]  /*13f0*/  FSETP.GEU.AND P0, PT, R6, R44, PT ;  /* 0x0000002c0600720b */ /* 0x000fda0003f0e000 */
        /* <DEDUP_REMOVED lines=22> */
.L_x_33:
[----:B------:R-:W-:Y:S01]  /*1560*/  FMUL.FTZ R8, R55, R42 ;  /* 0x0000002a37087220 */ /* 0x000fe20000410000 */
[----:B------:R-:W-:-:S03]  /*1570*/  FMUL.FTZ R42, R42, 0.5 ;  /* 0x3f0000002a2a7820 */ /* 0x000fc60000410000 */
[----:B------:R-:W-:-:S04]  /*1580*/  FFMA R47, -R8, R8, R55 ;  /* 0x00000008082f7223 */ /* 0x000fc80000000137 */
[----:B------:R-:W-:-:S07]  /*1590*/  FFMA R8, R47, R42, R8 ;  /* 0x0000002a2f087223 */ /* 0x000fce0000000008 */
.L_x_34:
[----:B------:R-:W-:Y:S05]  /*15a0*/  BSYNC.RECONVERGENT B0 ;  /* 0x0000000000007941 */ /* 0x000fea0003800200 */
.L_x_32:
        /* <DEDUP_REMOVED lines=20> */
.L_x_36:
[----:B------:R-:W-:Y:S05]  /*16f0*/  BSYNC.RECONVERGENT B4 ;  /* 0x0000000000047941 */ /* 0x000fea0003800200 */
.L_x_35:
        /* <DEDUP_REMOVED lines=15> */
.L_x_38:
[----:B------:R-:W-:Y:S05]  /*17f0*/  BSYNC.RECONVERGENT B4 ;  /* 0x0000000000047941 */ /* 0x000fea0003800200 */
.L_x_37:
        /* <DEDUP_REMOVED lines=15> */
.L_x_40:
[----:B------:R-:W-:Y:S05]  /*18f0*/  BSYNC.RECONVERGENT B4 ;  /* 0x0000000000047941 */ /* 0x000fea0003800200 */
.L_x_39:
[----:B------:R-:W-:Y:S02]  /*1900*/  MOV R4, R42 ;  /* 0x0000002a00047202 */ /* 0x000fe40000000f00 */
[----:B------:R-:W-:Y:S02]  /*1910*/  MOV R44, R6 ;  /* 0x00000006002c7202 */ /* 0x000fe40000000f00 */
[----:B------:R-:W-:Y:S02]  /*1920*/  MOV R42, R28 ;  /* 0x0000001c002a7202 */ /* 0x000fe40000000f00 */
[----:B------:R-:W-:Y:S02]  /*1930*/  MOV R47, R27 ;  /* 0x0000001b002f7202 */ /* 0x000fe40000000f00 */
[----:B------:R-:W-:-:S07]  /*1940*/  MOV R49, R26 ;  /* 0x0000001a00317202 */ /* 0x000fce0000000f00 */
.L_x_28:
[----:B------:R-:W-:Y:S05]  /*1950*/  BSYNC.RECONVERGENT B3 ;  /* 0x0000000000037941 */ /* 0x000fea0003800200 */
.L_x_27:
        /* <DEDUP_REMOVED lines=9> */
[----:B------:R-:W-:-:S04]  /*19f0*/  FMUL R6, R55, R55 ;  /* 0x0000003737067220 */ /* 0x000fc80000400000 */
[----:B------:R-:W-:-:S04]  /*1a00*/  FFMA R6, R53, R53, R6 ;  /* 0x0000003535067223 */ /* 0x000fc80000000006 */
[----:B------:R-:W-:-:S04]  /*1a10*/  FFMA R6, R57, R57, R6 ;  /* 0x0000003939067223 */ /* 0x000fc80000000006 */
[----:B------:R-:W-:-:S04]  /*1a20*/  FFMA R51, R63, R63, -R6 ;  /* 0x0000003f3f337223 */ /* 0x000fc80000000806 */
[----:B------:R-:W-:-:S05]  /*1a30*/  FFMA R55, R32, R32, R51 ;  /* 0x0000002020377223 */ /* 0x000fca0000000033 */
        /* <DEDUP_REMOVED lines=11> */
.L_x_44:
[----:B-1----:R-:W-:Y:S01]  /*1af0*/  FMUL.FTZ R8, R55, R6 ;  /* 0x0000000637087220 */ /* 0x002fe20000410000 */
[----:B------:R-:W-:-:S03]  /*1b00*/  FMUL.FTZ R6, R6, 0.5 ;  /* 0x3f00000006067820 */ /* 0x000fc60000410000 */
[----:B------:R-:W-:-:S04]  /*1b10*/  FFMA R51, -R8, R8, R55 ;  /* 0x0000000808337223 */ /* 0x000fc80000000137 */
[----:B------:R-:W-:-:S07]  /*1b20*/  FFMA R8, R51, R6, R8 ;  /* 0x0000000633087223 */ /* 0x000fce0000000008 */
.L_x_45:
[----:B------:R-:W-:Y:S05]  /*1b30*/  BSYNC.RECONVERGENT B0 ;  /* 0x0000000000007941 */ /* 0x000fea0003800200 */
.L_x_43:
        /* <DEDUP_REMOVED lines=12> */
[C---:B------:R-:W-:Y:S01]  /*1c00*/  FMUL R3, R32.reuse, R3 ;  /* 0x0000000320037220 */ /* 0x040fe20000400000 */
[C---:B------:R-:W-:Y:S01]  /*1c10*/  FMUL R5, R32.reuse, R5 ;  /* 0x0000000520057220 */ /* 0x040fe20000400000 */
[----:B------:R-:W-:-:S02]  /*1c20*/  FMUL R4, R32, R47 ;  /* 0x0000002f20047220 */ /* 0x000fc40000400000 */
        /* <DEDUP_REMOVED lines=11> */
.L_x_47:
[----:B------:R-:W-:Y:S01]  /*1ce0*/  FMUL.FTZ R8, R55, R42 ;  /* 0x0000002a37087220 */ /* 0x000fe20000410000 */
[----:B------:R-:W-:-:S03]  /*1cf0*/  FMUL.FTZ R42, R42, 0.5 ;  /* 0x3f0000002a2a7820 */ /* 0x000fc60000410000 */
[----:B------:R-:W-:-:S04]  /*1d00*/  FFMA R47, -R8, R8, R55 ;  /* 0x00000008082f7223 */ /* 0x000fc80000000137 */
[----:B------:R-:W-:-:S07]  /*1d10*/  FFMA R8, R47, R42, R8 ;  /* 0x0000002a2f087223 */ /* 0x000fce0000000008 */
.L_x_48:
[----:B------:R-:W-:Y:S05]  /*1d20*/  BSYNC.RECONVERGENT B0 ;  /* 0x0000000000007941 */ /* 0x000fea0003800200 */
.L_x_46:
        /* <DEDUP_REMOVED lines=20> */
.L_x_50:
[----:B------:R-:W-:Y:S05]  /*1e70*/  BSYNC.RECONVERGENT B4 ;  /* 0x0000000000047941 */ /* 0x000fea0003800200 */
.L_x_49:
        /* <DEDUP_REMOVED lines=15> */
.L_x_52:
[----:B------:R-:W-:Y:S05]  /*1f70*/  BSYNC.RECONVERGENT B4 ;  /* 0x0000000000047941 */ /* 0x000fea0003800200 */
.L_x_51:
        /* <DEDUP_REMOVED lines=15> */
.L_x_54:
[----:B------:R-:W-:Y:S05]  /*2070*/  BSYNC.RECONVERGENT B4 ;  /* 0x0000000000047941 */ /* 0x000fea0003800200 */
.L_x_53:
[----:B------:R-:W-:Y:S02]  /*2080*/  MOV R4, R42 ;  /* 0x0000002a00047202 */ /* 0x000fe40000000f00 */
[----:B------:R-:W-:Y:S02]  /*2090*/  MOV R44, R6 ;  /* 0x00000006002c7202 */ /* 0x000fe40000000f00 */
[----:B------:R-:W-:Y:S02]  /*20a0*/  MOV R42, R35 ;  /* 0x00000023002a7202 */ /* 0x000fe40000000f00 */
[----:B------:R-:W-:Y:S02]  /*20b0*/  MOV R47, R34 ;  /* 0x00000022002f7202 */ /* 0x000fe40000000f00 */
[----:B------:R-:W-:-:S07]  /*20c0*/  MOV R49, R33 ;  /* 0x0000002100317202 */ /* 0x000fce0000000f00 */
.L_x_42:
[----:B------:R-:W-:Y:S05]  /*20d0*/  BSYNC.RECONVERGENT B3 ;  /* 0x0000000000037941 */ /* 0x000fea0003800200 */
.L_x_41:
[----:B------:R-:W-:Y:S01]  /*20e0*/  FMUL R46, R37, UR4 ;  /* 0x00000004252e7c20 */ /* 0x000fe20008400000 */
[----:B------:R-:W-:Y:S01]  /*20f0*/  MOV R6, UR5 ;  /* 0x0000000500067c02 */ /* 0x000fe20008000f00 */
[----:B------:R-:W-:Y:S01]  /*2100*/  FMUL R48, R2, -UR5 ;  /* 0x8000000502307c20 */ /* 0x000fe20008400000 */
[----:B------:R-:W-:Y:S01]  /*2110*/  FMUL R50, R0, -UR7 ;  /* 0x8000000700327c20 */ /* 0x000fe20008400000 */
[----:B------:R-:W-:Y:S01]  /*2120*/  FMUL R51, R46, R9 ;  /* 0x000000092e337220 */ /* 0x000fe20000400000 */
[----:B------:R-:W-:Y:S01]  /*2130*/  FMUL R52, R0, -UR4 ;  /* 0x8000000400347c20 */ /* 0x000fe20008400000 */
[----:B------:R-:W-:Y:S01]  /*2140*/  FMUL R6, R6, UR7 ;  /* 0x0000000706067c20 */ /* 0x000fe20008400000 */
[----:B------:R-:W-:Y:S01]  /*2150*/  BSSY.RECONVERGENT B0, `(.L_x_55) ;  /* 0x0000017000007945 */ /* 0x000fe20003800200 */
[----:B------:R-:W-:Y:S01]  /*2160*/  FFMA R53, R48, UR8, -R51 ;  /* 0x0000000830357c23 */ /* 0x000fe20008000833 */
[----:B------:R-:W-:Y:S01]  /*2170*/  FADD R54, -R13, R43 ;  /* 0x0000002b0d367221 */ /* 0x000fe20000000100 */
[----:B------:R-:W-:Y:S01]  /*2180*/  FMUL R51, R6, UR7 ;  /* 0x0000000706337c20 */ /* 0x000fe20008400000 */
[----:B------:R-:W-:Y:S01]  /*2190*/  FADD R57, -R12, R36 ;  /* 0x000000240c397221 */ /* 0x000fe20000000100 */
[----:B------:R-:W-:Y:S01]  /*21a0*/  FFMA R6, R50, UR6, R53 ;  /* 0x0000000632067c23 */ /* 0x000fe20008000035 */
[----:B------:R-:W-:-:S03]  /*21b0*/  FMUL R53, R37, -R2 ;  /* 0x8000000225357220 */ /* 0x000fc60000400000 */
[----:B------:R-:W-:-:S04]  /*21c0*/  FADD R55, R6, -R51 ;  /* 0x8000003306377221 */ /* 0x000fc80000000000 */
[----:B------:R-:W-:Y:S01]  /*21d0*/  FFMA R6, -R52, UR8, R55 ;  /* 0x0000000834067c23 */ /* 0x000fe20008000137 */
[----:B------:R-:W-:-:S03]  /*21e0*/  FADD R55, -R11, R45 ;  /* 0x0000002d0b377221 */ /* 0x000fc60000000100 */
[----:B------:R-:W-:-:S05]  /*21f0*/  FFMA R8, R53, -UR6, R6 ;  /* 0x8000000635087c23 */ /* 0x000fca0008000006 */
[----:B------:R-:W-:-:S04]  /*2200*/  IADD3 R6, PT, PT, R8, 0x1800000, RZ ;  /* 0x0180000008067810 */ /* 0x000fc80007ffe0ff */
[----:B------:R-:W-:-:S04]  /*2210*/  LOP3.LUT R6, R6, 0x7f800000, RZ, 0xc0, !PT ;  /* 0x7f80000006067812 */ /* 0x000fc800078ec0ff */
[----:B------:R-:W-:-:S13]  /*2220*/  ISETP.GT.U32.AND P0, PT, R6, 0x1ffffff, PT ;  /* 0x01ffffff0600780c */ /* 0x000fda0003f04070 */
[----:B------:R-:W-:Y:S05]  /*2230*/  @P0 BRA `(.L_x_56) ;  /* 0x0000000000100947 */ /* 0x000fea0003800000 */
[----:B------:R-:W-:Y:S02]  /*2240*/  MOV R6, R8 ;  /* 0x0000000800067202 */ /* 0x000fe40000000f00 */
[----:B------:R-:W-:-:S07]  /*2250*/  MOV R8, 0x2270 ;  /* 0x0000227000087802 */ /* 0x000fce0000000f00 */
[----:B------:R-:W-:Y:S05]  /*2260*/  CALL.REL.NOINC `($__internal_0_$__cuda_sm20_rcp_rn_f32_slowpath) ;  /* 0x0000001c00b87944 */ /* 0x000fea0003c00000 */
[----:B------:R-:W-:Y:S05]  /*2270*/  BRA `(.L_x_57) ;  /* 0x0000000000107947 */ /* 0x000fea0003800000 */
.L_x_56:
[----:B------:R-:W0:Y:S02]  /*2280*/  MUFU.RCP R69, R8 ;  /* 0x0000000800457308 */ /* 0x000e240000001000 */
[----:B0-----:R-:W-:-:S04]  /*2290*/  FFMA R6, R8, R69, -1 ;  /* 0xbf80000008067423 */ /* 0x001fc80000000045 */
[----:B------:R-:W-:-:S04]  /*22a0*/  FADD.FTZ R6, -R6, -RZ ;  /* 0x800000ff06067221 */ /* 0x000fc80000010100 */
[----:B------:R-:W-:-:S07]  /*22b0*/  FFMA R69, R69, R6, R69 ;  /* 0x0000000645457223 */ /* 0x000fce0000000045 */
.L_x_57:
[----:B------:R-:W-:Y:S05]  /*22c0*/  BSYNC.RECONVERGENT B0 ;  /* 0x0000000000007941 */ /* 0x000fea0003800200 */
.L_x_55:
[----:B------:R-:W-:Y:S01]  /*22d0*/  FMUL R61, R55, UR4 ;  /* 0x00000004373d7c20 */ /* 0x000fe20008400000 */
[----:B------:R-:W-:Y:S01]  /*22e0*/  FMUL R63, R37, R54 ;  /* 0x00000036253f7220 */ /* 0x000fe20000400000 */
[----:B------:R-:W-:Y:S01]  /*22f0*/  FMUL R46, R57, R46 ;  /* 0x0000002e392e7220 */ /* 0x000fe20000400000 */
[----:B------:R-:W-:Y:S01]  /*2300*/  FMUL R59, R54, UR5 ;  /* 0x00000005363b7c20 */ /* 0x000fe20008400000 */
[-C--:B------:R-:W-:Y:S01]  /*2310*/  FMUL R8, R61, R9.reuse ;  /* 0x000000093d087220 */ /* 0x080fe20000400000 */
[----:B------:R-:W-:Y:S01]  /*2320*/  FMUL R6, R55, -R2 ;  /* 0x8000000237067220 */ /* 0x000fe20000400000 */
[----:B------:R-:W-:Y:S01]  /*2330*/  FMUL R65, R63, R9 ;  /* 0x000000093f417220 */ /* 0x000fe20000400000 */
[----:B------:R-:W-:Y:S01]  /*2340*/  FMUL R55, R55, UR7 ;  /* 0x0000000737377c20 */ /* 0x000fe20008400000 */
[----:B------:R-:W-:Y:S01]  /*2350*/  FFMA R48, R57, R48, -R8 ;  /* 0x0000003039307223 */ /* 0x000fe20000000808 */
[----:B------:R-:W-:Y:S01]  /*2360*/  FFMA R46, R59, UR8, R46 ;  /* 0x000000083b2e7c23 */ /* 0x000fe2000800002e */
[----:B------:R-:W-:Y:S01]  /*2370*/  FFMA R8, R6, UR8, -R65 ;  /* 0x0000000806087c23 */ /* 0x000fe20008000841 */
[----:B------:R-:W-:Y:S01]  /*2380*/  FMUL R65, R54, -R0 ;  /* 0x8000000036417220 */ /* 0x000fe20000400000 */
[----:B------:R-:W-:Y:S01]  /*2390*/  BSSY.RECONVERGENT B3, `(.L_x_58) ;  /* 0x0000067000037945 */ /* 0x000fe20003800200 */
[----:B------:R-:W-:Y:S01]  /*23a0*/  FFMA R46, R55, UR6, R46 ;  /* 0x00000006372e7c23 */ /* 0x000fe2000800002e */
[----:B------:R-:W-:Y:S01]  /*23b0*/  FFMA R8, R57, R50, R8 ;  /* 0x0000003239087223 */ /* 0x000fe20000000008 */
[----:B------:R-:W-:-:S02]  /*23c0*/  FFMA R67, R65, UR6, R48 ;  /* 0x0000000641437c23 */ /* 0x000fc40008000030 */
[----:B------:R-:W-:Y:S01]  /*23d0*/  FADD R46, -R51, R46 ;  /* 0x0000002e332e7221 */ /* 0x000fe20000000100 */
[----:B------:R-:W-:Y:S01]  /*23e0*/  FFMA R8, R55, -UR7, R8 ;  /* 0x8000000737087c23 */ /* 0x000fe20008000008 */
[----:B------:R-:W-:Y:S02]  /*23f0*/  FFMA R54, -R54, R59, R67 ;  /* 0x0000003b36367223 */ /* 0x000fe40000000143 */
[----:B------:R-:W-:Y:S01]  /*2400*/  FFMA R46, -R61, UR8, R46 ;  /* 0x000000083d2e7c23 */ /* 0x000fe2000800012e */
[----:B------:R-:W-:Y:S01]  /*2410*/  FFMA R8, -R65, UR8, R8 ;  /* 0x0000000841087c23 */ /* 0x000fe20008000108 */
[----:B------:R-:W-:Y:S02]  /*2420*/  FFMA R51, R57, -R52, R54 ;  /* 0x8000003439337223 */ /* 0x000fe40000000036 */
[----:B------:R-:W-:Y:S01]  /*2430*/  FFMA R46, R63, -UR6, R46 ;  /* 0x800000063f2e7c23 */ /* 0x000fe2000800002e */
[----:B------:R-:W-:Y:S01]  /*2440*/  FFMA R8, R57, -R53, R8 ;  /* 0x8000003539087223 */ /* 0x000fe20000000008 */
[----:B------:R-:W-:-:S02]  /*2450*/  FFMA R6, R6, -UR6, R51 ;  /* 0x8000000606067c23 */ /* 0x000fc40008000033 */
[-C--:B------:R-:W-:Y:S01]  /*2460*/  FMUL R51, R46, R69.reuse ;  /* 0x000000452e337220 */ /* 0x080fe20000400000 */
[-C--:B------:R-:W-:Y:S01]  /*2470*/  FMUL R8, R8, R69.reuse ;  /* 0x0000004508087220 */ /* 0x080fe20000400000 */
[----:B------:R-:W-:-:S03]  /*2480*/  FMUL R69, R6, R69 ;  /* 0x0000004506457220 */ /* 0x000fc60000400000 */
[----:B------:R-:W-:Y:S01]  /*2490*/  FSETP.GEU.AND P0, PT, R51, R44, PT ;  /* 0x0000002c3300720b */ /* 0x000fe20003f0e000 */
[C---:B------:R-:W-:Y:S01]  /*24a0*/  FADD R6, R8.reuse, R69 ;  /* 0x0000004508067221 */ /* 0x040fe20000000000 */
[----:B------:R-:W-:-:S04]  /*24b0*/  FMNMX R8, R8, R69, PT ;  /* 0x0000004508087209 */ /* 0x000fc80003800000 */
[----:B------:R-:W-:-:S04]  /*24c0*/  FSETP.GT.OR P0, PT, R6, 1, P0 ;  /* 0x3f8000000600780b */ /* 0x000fc80000704400 */
[----:B------:R-:W-:-:S13]  /*24d0*/  FSETP.LT.OR P0, PT, R8, RZ, P0 ;  /* 0x000000ff0800720b */ /* 0x000fda0000701400 */
[----:B------:R-:W-:Y:S05]  /*24e0*/  @P0 BRA `(.L_x_59) ;  /* 0x0000000400440947 */ /* 0x000fea0003800000 */
[----:B------:R-:W-:Y:S02]  /*24f0*/  MOV R3, UR10 ;  /* 0x0000000a00037c02 */ /* 0x000fe40008000f00 */
[----:B------:R-:W-:Y:S02]  /*2500*/  MOV R4, UR9 ;  /* 0x0000000900047c02 */ /* 0x000fe40008000f00 */
[----:B------:R-:W-:Y:S01]  /*2510*/  MOV R6, UR11 ;  /* 0x0000000b00067c02 */ /* 0x000fe20008000f00 */
[----:B------:R-:W-:-:S04]  /*2520*/  FMUL R3, R3, UR10 ;  /* 0x0000000a03037c20 */ /* 0x000fc80008400000 */
[----:B------:R-:W-:-:S04]  /*2530*/  FFMA R3, R4, UR9, R3 ;  /* 0x0000000904037c23 */ /* 0x000fc80008000003 */
[----:B------:R-:W-:-:S04]  /*2540*/  FFMA R55, R6, UR11, R3 ;  /* 0x0000000b06377c23 */ /* 0x000fc80008000003 */
        /* <DEDUP_REMOVED lines=8> */
.L_x_61:
[----:B------:R-:W-:Y:S01]  /*25d0*/  MOV R6, R59 ;  /* 0x0000003b00067202 */ /* 0x000fe20000000f00 */
[----:B------:R-:W-:Y:S06]  /*25e0*/  BRA `(.L_x_62) ;  /* 0x0000000000107947 */ /* 0x000fec0003800000 */
.L_x_60:
[----:B------:R-:W-:Y:S01]  /*25f0*/  FMUL.FTZ R6, R55, R4 ;  /* 0x0000000437067220 */ /* 0x000fe20000410000 */
[----:B------:R-:W-:-:S03]  /*2600*/  FMUL.FTZ R4, R4, 0.5 ;  /* 0x3f00000004047820 */ /* 0x000fc60000410000 */
[----:B------:R-:W-:-:S04]  /*2610*/  FFMA R55, -R6, R6, R55 ;  /* 0x0000000606377223 */ /* 0x000fc80000000137 */
[----:B------:R-:W-:-:S07]  /*2620*/  FFMA R6, R55, R4, R6 ;  /* 0x0000000437067223 */ /* 0x000fce0000000006 */
.L_x_62:
[----:B------:R-:W-:Y:S02]  /*2630*/  FSETP.NEU.AND P0, PT, R6, RZ, PT ;  /* 0x000000ff0600720b */ /* 0x000fe40003f0d000 */
[----:B------:R-:W-:Y:S02]  /*2640*/  MOV R42, R16 ;  /* 0x00000010002a7202 */ /* 0x000fe40000000f00 */
[----:B------:R-:W-:Y:S02]  /*2650*/  MOV R47, R15 ;  /* 0x0000000f002f7202 */ /* 0x000fe40000000f00 */
[----:B------:R-:W-:Y:S02]  /*2660*/  MOV R49, R14 ;  /* 0x0000000e00317202 */ /* 0x000fe40000000f00 */
[----:B------:R-:W-:Y:S02]  /*2670*/  MOV R4, UR11 ;  /* 0x0000000b00047c02 */ /* 0x000fe40008000f00 */
[----:B------:R-:W-:-:S02]  /*2680*/  MOV R3, UR10 ;  /* 0x0000000a00037c02 */ /* 0x000fc40008000f00 */
[----:B------:R-:W-:Y:S02]  /*2690*/  MOV R5, UR9 ;  /* 0x0000000900057c02 */ /* 0x000fe40008000f00 */
[----:B------:R-:W-:Y:S01]  /*26a0*/  MOV R44, R51 ;  /* 0x00000033002c7202 */ /* 0x000fe20000000f00 */
[----:B------:R-:W-:Y:S06]  /*26b0*/  @!P0 BRA `(.L_x_59) ;  /* 0x0000000000d08947 */ /* 0x000fec0003800000 */
[----:B------:R-:W0:Y:S01]  /*26c0*/  MUFU.RCP R3, R6 ;  /* 0x0000000600037308 */ /* 0x000e220000001000 */
[----:B------:R-:W-:Y:S01]  /*26d0*/  MOV R47, UR9 ;  /* 0x00000009002f7c02 */ /* 0x000fe20008000f00 */
[----:B------:R-:W-:Y:S06]  /*26e0*/  BSSY.RECONVERGENT B4, `(.L_x_63) ;  /* 0x000000d000047945 */ /* 0x000fec0003800200 */
[----:B------:R-:W1:Y:S01]  /*26f0*/  FCHK P0, R47, R6 ;  /* 0x000000062f007302 */ /* 0x000e620000000000 */
[----:B0-----:R-:W-:-:S04]  /*2700*/  FFMA R4, R3, -R6, 1 ;  /* 0x3f80000003047423 */ /* 0x001fc80000000806 */
[----:B------:R-:W-:-:S04]  /*2710*/  FFMA R3, R3, R4, R3 ;  /* 0x0000000403037223 */ /* 0x000fc80000000003 */
[----:B------:R-:W-:-:S04]  /*2720*/  FFMA R4, R3, UR9, RZ ;  /* 0x0000000903047c23 */ /* 0x000fc800080000ff */
[----:B------:R-:W-:-:S04]  /*2730*/  FFMA R5, R4, -R6, UR9 ;  /* 0x0000000904057e23 */ /* 0x000fc80008000806 */
[----:B------:R-:W-:Y:S01]  /*2740*/  FFMA R5, R3, R5, R4 ;  /* 0x0000000503057223 */ /* 0x000fe20000000004 */
[----:B-1----:R-:W-:Y:S06]  /*2750*/  @!P0 BRA `(.L_x_64) ;  /* 0x0000000000148947 */ /* 0x002fec0003800000 */
[----:B------:R-:W-:Y:S02]  /*2760*/  MOV R59, UR9 ;  /* 0x00000009003b7c02 */ /* 0x000fe40008000f00 */
[----:B------:R-:W-:Y:S02]  /*2770*/  MOV R64, R6 ;  /* 0x0000000600407202 */ /* 0x000fe40000000f00 */
[----:B------:R-:W-:-:S07]  /*2780*/  MOV R63, 0x27a0 ;  /* 0x000027a0003f7802 */ /* 0x000fce0000000f00 */
[----:B------:R-:W-:Y:S05]  /*2790*/  CALL.REL.NOINC `($__internal_2_$__cuda_sm3x_div_rn_noftz_f32_slowpath) ;  /* 0x0000001c00947944 */ /* 0x000fea0003c00000 */
[----:B------:R-:W-:-:S07]  /*27a0*/  MOV R5, R59 ;  /* 0x0000003b00057202 */ /* 0x000fce0000000f00 */
.L_x_64:
[----:B------:R-:W-:Y:S05]  /*27b0*/  BSYNC.RECONVERGENT B4 ;  /* 0x0000000000047941 */ /* 0x000fea0003800200 */
.L_x_63:
        /* <DEDUP_REMOVED lines=15> */
.L_x_66:
[----:B------:R-:W-:Y:S05]  /*28b0*/  BSYNC.RECONVERGENT B4 ;  /* 0x0000000000047941 */ /* 0x000fea0003800200 */
.L_x_65:
        /* <DEDUP_REMOVED lines=10> */
[----:B------:R-:W-:Y:S02]  /*2960*/  MOV R64, R6 ;  /* 0x0000000600407202 */ /* 0x000fe40000000f00 */
[----:B------:R-:W-:Y:S02]  /*2970*/  MOV R59, UR11 ;  /* 0x0000000b003b7c02 */ /* 0x000fe40008000f00 */
[----:B------:R-:W-:-:S07]  /*2980*/  MOV R63, 0x29a0 ;  /* 0x000029a0003f7802 */ /* 0x000fce0000000f00 */
[----:B------:R-:W-:Y:S05]  /*2990*/  CALL.REL.NOINC `($__internal_2_$__cuda_sm3x_div_rn_noftz_f32_slowpath) ;  /* 0x0000001c00147944 */ /* 0x000fea0003c00000 */
[----:B------:R-:W-:-:S07]  /*29a0*/  MOV R4, R59 ;  /* 0x0000003b00047202 */ /* 0x000fce0000000f00 */
.L_x_68:
[----:B------:R-:W-:Y:S05]  /*29b0*/  BSYNC.RECONVERGENT B4 ;  /* 0x0000000000047941 */ /* 0x000fea0003800200 */
.L_x_67:
[----:B------:R-:W-:Y:S02]  /*29c0*/  MOV R44, R51 ;  /* 0x00000033002c7202 */ /* 0x000fe40000000f00 */
[----:B------:R-:W-:Y:S02]  /*29d0*/  MOV R42, R16 ;  /* 0x00000010002a7202 */ /* 0x000fe40000000f00 */
[----:B------:R-:W-:Y:S02]  /*29e0*/  MOV R47, R15 ;  /* 0x0000000f002f7202 */ /* 0x000fe40000000f00 */
[----:B------:R-:W-:-:S07]  /*29f0*/  MOV R49, R14 ;  /* 0x0000000e00317202 */ /* 0x000fce0000000f00 */
.L_x_59:
[----:B------:R-:W-:Y:S05]  /*2a00*/  BSYNC.RECONVERGENT B3 ;  /* 0x0000000000037941 */ /* 0x000fea0003800200 */
.L_x_58:
[----:B------:R-:W-:Y:S01]  /*2a10*/  FADD R51, R47, R49 ;  /* 0x000000312f337221 */ /* 0x000fe20000000000 */
[----:B------:R-:W-:Y:S01]  /*2a20*/  FADD R44, R44, -0.10000000149011611938 ;  /* 0xbdcccccd2c2c7421 */ /* 0x000fe20000000000 */
[----:B------:R-:W-:Y:S03]  /*2a30*/  BSSY.RECONVERGENT B3, `(.L_x_69) ;  /* 0x0000146000037945 */ /* 0x000fe60003800200 */
[----:B------:R-:W-:Y:S01]  /*2a40*/  FSETP.GT.AND P0, PT, R42, -R51, PT ;  /* 0x800000332a00720b */ /* 0x000fe20003f04000 */
[C---:B------:R-:W-:Y:S01]  /*2a50*/  FFMA R43, R44.reuse, R2, R43 ;  /* 0x000000022c2b7223 */ /* 0x040fe2000000002b */
[C---:B------:R-:W-:Y:S01]  /*2a60*/  FFMA R45, R44.reuse, R0, R45 ;  /* 0x000000002c2d7223 */ /* 0x040fe2000000002d */
[----:B------:R-:W-:Y:S01]  /*2a70*/  FFMA R36, R44, R9, R36 ;  /* 0x000000092c247223 */ /* 0x000fe20000000024 */
[----:B------:R-:W-:-:S09]  /*2a80*/  FADD R44, R42, R51 ;  /* 0x000000332a2c7221 */ /* 0x000fd20000000000 */
[----:B------:R-:W-:Y:S05]  /*2a90*/  @!P0 BRA `(.L_x_70) ;  /* 0x0000001000fc8947 */ /* 0x000fea0003800000 */
[----:B------:R-:W-:Y:S01]  /*2aa0*/  HFMA2 R53, -RZ, RZ, 0, 0 ;  /* 0x00000000ff357431 */ /* 0x000fe200000001ff */
[----:B------:R-:W-:Y:S01]  /*2ab0*/  PLOP3.LUT P0, PT, PT, PT, PT, 0x80, 0x8 ;  /* 0x000000000008781c */ /* 0x000fe20003f0f070 */
[----:B------:R-:W-:Y:S02]  /*2ac0*/  HFMA2 R58, -RZ, RZ, 0, 0 ;  /* 0x00000000ff3a7431 */ /* 0x000fe400000001ff */
[----:B------:R-:W-:Y:S01]  /*2ad0*/  FADD R46, -R23, R43 ;  /* 0x0000002b172e7221 */ /* 0x000fe20000000100 */
[--C-:B------:R-:W-:Y:S01]  /*2ae0*/  FADD R48, -R24, R45.reuse ;  /* 0x0000002d18307221 */ /* 0x100fe20000000100 */
[--C-:B------:R-:W-:Y:S01]  /*2af0*/  FADD R50, -R25, R36.reuse ;  /* 0x0000002419327221 */ /* 0x100fe20000000100 */
[----:B------:R-:W-:Y:S01]  /*2b00*/  FADD R51, -R30, R45 ;  /* 0x0000002d1e337221 */ /* 0x000fe20000000100 */
[----:B------:R-:W-:Y:S01]  /*2b10*/  FADD R52, -R31, R36 ;  /* 0x000000241f347221 */ /* 0x000fe20000000100 */
[----:B------:R-:W-:Y:S02]  /*2b20*/  CS2R R54, SRZ ;  /* 0x0000000000367805 */ /* 0x000fe4000001ff00 */
[----:B------:R-:W-:-:S07]  /*2b30*/  MOV R56, RZ ;  /* 0x000000ff00387202 */ /* 0x000fce0000000f00 */
.L_x_96:
[----:B------:R-:W0:Y:S02]  /*2b40*/  LDCU.64 UR16, c[0x4][0x18] ;  /* 0x01000300ff1077ac */ /* 0x000e240008000a00 */
[----:B0-----:R-:W-:-:S04]  /*2b50*/  LEA R62, P1, R55, UR16, 0x4 ;  /* 0x00000010373e7c11 */ /* 0x001fc8000f8220ff */
[----:B------:R-:W-:-:S05]  /*2b60*/  LEA.HI.X R63, R55, UR17, R54, 0x4, P1 ;  /* 0x00000011373f7c11 */ /* 0x000fca00088f2436 */
[----:B------:R-:W2:Y:S04]  /*2b70*/  LDG.E R8, desc[UR14][R62.64+0x4] ;  /* 0x0000040e3e087981 */ /* 0x000ea8000c1e1900 */
[----:B------:R-:W3:Y:S04]  /*2b80*/  LDG.E R6, desc[UR14][R62.64] ;  /* 0x0000000e3e067981 */ /* 0x000ee8000c1e1900 */
[----:B------:R-:W4:Y:S01]  /*2b90*/  LDG.E R55, desc[UR14][R62.64+0x8] ;  /* 0x0000080e3e377981 */ /* 0x000f22000c1e1900 */
[----:B------:R-:W-:Y:S01]  /*2ba0*/  PLOP3.LUT P1, PT, P0, PT, PT, 0x80, 0x8 ;  /* 0x000000000008781c */ /* 0x000fe2000072f070 */
[----:B------:R-:W-:Y:S01]  /*2bb0*/  BSSY.RECONVERGENT B0, `(.L_x_71) ;  /* 0x0000014000007945 */ /* 0x000fe20003800200 */
[----:B--2---:R-:W-:Y:S01]  /*2bc0*/  FADD R8, -R45, R8 ;  /* 0x000000082d087221 */ /* 0x004fe20000000100 */
[----:B---3--:R-:W-:-:S03]  /*2bd0*/  FADD R57, -R43, R6 ;  /* 0x000000062b397221 */ /* 0x008fc60000000100 */
[----:B------:R-:W-:Y:S01]  /*2be0*/  FMUL R60, R8, R8 ;  /* 0x00000008083c7220 */ /* 0x000fe20000400000 */
[----:B----4-:R-:W-:-:S03]  /*2bf0*/  FADD R6, -R36, R55 ;  /* 0x0000003724067221 */ /* 0x010fc60000000100 */
[----:B------:R-:W-:-:S04]  /*2c00*/  FFMA R55, R57, R57, R60 ;  /* 0x0000003939377223 */ /* 0x000fc8000000003c */
[----:B------:R-:W-:-:S04]  /*2c10*/  FFMA R60, R6, R6, R55 ;  /* 0x00000006063c7223 */ /* 0x000fc80000000037 */
[----:B------:R0:W1:Y:S01]  /*2c20*/  MUFU.RSQ R59, R60 ;  /* 0x0000003c003b7308 */ /* 0x0000620000001400 */
[----:B------:R-:W-:-:S04]  /*2c30*/  IADD3 R55, PT, PT, R60, -0xd000000, RZ ;  /* 0xf30000003c377810 */ /* 0x000fc80007ffe0ff */
[----:B------:R-:W-:-:S13]  /*2c40*/  ISETP.GT.U32.AND P0, PT, R55, 0x727fffff, PT ;  /* 0x727fffff3700780c */ /* 0x000fda0003f04070 */
[----:B01----:R-:W-:Y:S05]  /*2c50*/  @!P0 BRA `(.L_x_72) ;  /* 0x0000000000148947 */ /* 0x003fea0003800000 */
[----:B------:R-:W-:Y:S02]  /*2c60*/  MOV R55, R60 ;  /* 0x0000003c00377202 */ /* 0x000fe40000000f00 */
[----:B------:R-:W-:-:S07]  /*2c70*/  MOV R60, 0x2c90 ;  /* 0x00002c90003c7802 */ /* 0x000fce0000000f00 */
[----:B------:R-:W-:Y:S05]  /*2c80*/  CALL.REL.NOINC `($__internal_1_$__cuda_sm20_sqrt_rn_f32_slowpath) ;  /* 0x0000001800047944 */ /* 0x000fea0003c00000 */
[----:B------:R-:W-:Y:S01]  /*2c90*/  MOV R61, R59 ;  /* 0x0000003b003d7202 */ /* 0x000fe20000000f00 */
[----:B------:R-:W-:Y:S06]  /*2ca0*/  BRA `(.L_x_73) ;  /* 0x0000000000107947 */ /* 0x000fec0003800000 */
.L_x_72:
[----:B------:R-:W-:Y:S01]  /*2cb0*/  FMUL.FTZ R61, R60, R59 ;  /* 0x0000003b3c3d7220 */ /* 0x000fe20000410000 */
[----:B------:R-:W-:-:S03]  /*2cc0*/  FMUL.FTZ R55, R59, 0.5 ;  /* 0x3f0000003b377820 */ /* 0x000fc60000410000 */
[----:B------:R-:W-:-:S04]  /*2cd0*/  FFMA R60, -R61, R61, R60 ;  /* 0x0000003d3d3c7223 */ /* 0x000fc8000000013c */
[----:B------:R-:W-:-:S07]  /*2ce0*/  FFMA R61, R60, R55, R61 ;  /* 0x000000373c3d7223 */ /* 0x000fce000000003d */
.L_x_73:
[----:B------:R-:W-:Y:S05]  /*2cf0*/  BSYNC.RECONVERGENT B0 ;  /* 0x0000000000007941 */ /* 0x000fea0003800200 */
.L_x_71:
[----:B------:R-:W-:Y:S01]  /*2d00*/  FSETP.NEU.AND P0, PT, R61, RZ, PT ;  /* 0x000000ff3d00720b */ /* 0x000fe20003f0d000 */
[----:B------:R-:W-:-:S12]  /*2d10*/  BSSY.RECONVERGENT B4, `(.L_x_74) ;  /* 0x0000111000047945 */ /* 0x000fd80003800200 */
[----:B------:R-:W-:Y:S05]  /*2d20*/  @!P0 BRA `(.L_x_75) ;  /* 0x00000010003c8947 */ /* 0x000fea0003800000 */
[----:B------:R-:W2:Y:S02]  /*2d30*/  LDG.E R64, desc[UR14][R62.64+0xc] ;  /* 0x00000c0e3e407981 */ /* 0x000ea4000c1e1900 */
[----:B--2---:R-:W-:-:S13]  /*2d40*/  FSETP.GE.AND P0, PT, R61, R64, PT ;  /* 0x000000403d00720b */ /* 0x004fda0003f06000 */
[----:B------:R-:W-:Y:S05]  /*2d50*/  @P0 BRA `(.L_x_75) ;  /* 0x0000001000300947 */ /* 0x000fea0003800000 */
[----:B------:R-:W0:Y:S01]  /*2d60*/  MUFU.RCP R55, R64 ;  /* 0x0000004000377308 */ /* 0x000e220000001000 */
[----:B------:R-:W-:Y:S07]  /*2d70*/  BSSY.RECONVERGENT B5, `(.L_x_76) ;  /* 0x000000c000057945 */ /* 0x000fee0003800200 */
[----:B------:R-:W1:Y:S01]  /*2d80*/  FCHK P0, R61, R64 ;  /* 0x000000403d007302 */ /* 0x000e620000000000 */
[----:B0-----:R-:W-:-:S04]  /*2d90*/  FFMA R60, -R64, R55, 1 ;  /* 0x3f800000403c7423 */ /* 0x001fc80000000137 */
[----:B------:R-:W-:-:S04]  /*2da0*/  FFMA R55, R55, R60, R55 ;  /* 0x0000003c37377223 */ /* 0x000fc80000000037 */
[----:B------:R-:W-:-:S04]  /*2db0*/  FFMA R60, R55, R61, RZ ;  /* 0x0000003d373c7223 */ /* 0x000fc800000000ff */
[----:B------:R-:W-:-:S04]  /*2dc0*/  FFMA R59, -R64, R60, R61 ;  /* 0x0000003c403b7223 */ /* 0x000fc8000000013d */
[----:B------:R-:W-:Y:S01]  /*2dd0*/  FFMA R55, R55, R59, R60 ;  /* 0x0000003b37377223 */ /* 0x000fe2000000003c */
[----:B-1----:R-:W-:Y:S06]  /*2de0*/  @!P0 BRA `(.L_x_77) ;  /* 0x0000000000108947 */ /* 0x002fec0003800000 */
[----:B------:R-:W-:Y:S02]  /*2df0*/  MOV R59, R61 ;  /* 0x0000003d003b7202 */ /* 0x000fe40000000f00 */
[----:B------:R-:W-:-:S07]  /*2e00*/  MOV R63, 0x2e20 ;  /* 0x00002e20003f7802 */ /* 0x000fce0000000f00 */
[----:B------:R-:W-:Y:S05]  /*2e10*/  CALL.REL.NOINC `($__internal_2_$__cuda_sm3x_div_rn_noftz_f32_slowpath) ;  /* 0x0000001400f47944 */ /* 0x000fea0003c00000 */
[----:B------:R-:W-:-:S07]  /*2e20*/  MOV R55, R59 ;  /* 0x0000003b00377202 */ /* 0x000fce0000000f00 */
.L_x_77:
[----:B------:R-:W-:Y:S05]  /*2e30*/  BSYNC.RECONVERGENT B5 ;  /* 0x0000000000057941 */ /* 0x000fea0003800200 */
.L_x_76:
[----:B------:R-:W0:Y:S01]  /*2e40*/  MUFU.RCP R60, R61 ;  /* 0x0000003d003c7308 */ /* 0x000e220000001000 */
[----:B------:R-:W-:Y:S01]  /*2e50*/  FADD R55, -R55, 1 ;  /* 0x3f80000037377421 */ /* 0x000fe20000000100 */
[----:B------:R-:W-:Y:S04]  /*2e60*/  BSSY.RECONVERGENT B5, `(.L_x_78) ;  /* 0x000000e000057945 */ /* 0x000fe80003800200 */
[----:B------:R-:W-:Y:S02]  /*2e70*/  FMNMX.NAN R55, R55, 1, PT ;  /* 0x3f80000037377809 */ /* 0x000fe40003820000 */
        /* <DEDUP_REMOVED lines=12> */
.L_x_79:
[----:B------:R-:W-:Y:S05]  /*2f40*/  BSYNC.RECONVERGENT B5 ;  /* 0x0000000000057941 */ /* 0x000fea0003800200 */
.L_x_78:
        /* <DEDUP_REMOVED lines=14> */
.L_x_81:
[----:B------:R-:W-:Y:S05]  /*3030*/  BSYNC.RECONVERGENT B5 ;  /* 0x0000000000057941 */ /* 0x000fea0003800200 */
.L_x_80:
        /* <DEDUP_REMOVED lines=14> */
.L_x_83:
[----:B------:R-:W-:Y:S05]  /*3120*/  BSYNC.RECONVERGENT B5 ;  /* 0x0000000000057941 */ /* 0x000fea0003800200 */
.L_x_82:
[----:B------:R-:W-:-:S04]  /*3130*/  FMUL R6, R5, R60 ;  /* 0x0000003c05067220 */ /* 0x000fc80000400000 */
[----:B------:R-:W-:-:S04]  /*3140*/  FFMA R59, R3, R62, R6 ;  /* 0x0000003e033b7223 */ /* 0x000fc80000000006 */
[----:B------:R-:W-:-:S05]  /*3150*/  FFMA R59, R4, R57, R59 ;  /* 0x00000039043b7223 */ /* 0x000fca000000003b */
[----:B------:R-:W-:-:S13]  /*3160*/  FSETP.GTU.AND P0, PT, R59, RZ, PT ;  /* 0x000000ff3b00720b */ /* 0x000fda0003f0c000 */
[----:B------:R-:W-:Y:S05]  /*3170*/  @!P0 BRA `(.L_x_75) ;  /* 0x0000000c00288947 */ /* 0x000fea0003800000 */
[----:B------:R-:W-:Y:S01]  /*3180*/  FADD R65, -R18, R45 ;  /* 0x0000002d12417221 */ /* 0x000fe20000000100 */
[----:B------:R-:W-:Y:S01]  /*3190*/  FADD R63, -R17, R43 ;  /* 0x0000002b113f7221 */ /* 0x000fe20000000100 */
[----:B------:R-:W-:Y:S01]  /*31a0*/  FADD R67, -R19, R36 ;  /* 0x0000002413437221 */ /* 0x000fe20000000100 */
[----:B------:R-:W-:Y:S01]  /*31b0*/  BSSY.RECONVERGENT B0, `(.L_x_84) ;  /* 0x0000032000007945 */ /* 0x000fe20003800200 */
[----:B------:R-:W-:-:S03]  /*31c0*/  FMUL R61, R65, R62 ;  /* 0x0000003e413d7220 */ /* 0x000fc60000400000 */
[----:B------:R-:W-:Y:S01]  /*31d0*/  BSSY.RELIABLE B1, `(.L_x_85) ;  /* 0x000000f000017945 */ /* 0x000fe20003800100 */
[----:B------:R-:W-:-:S04]  /*31e0*/  FFMA R6, R63, R60, R61 ;  /* 0x0000003c3f067223 */ /* 0x000fc8000000003d */
[----:B------:R-:W-:-:S05]  /*31f0*/  FFMA R61, R67, R57, R6 ;  /* 0x00000039433d7223 */ /* 0x000fca0000000006 */
[----:B------:R-:W-:-:S13]  /*3200*/  FSETP.GT.AND P0, PT, R61, RZ, PT ;  /* 0x000000ff3d00720b */ /* 0x000fda0003f04000 */
[----:B------:R-:W-:Y:S05]  /*3210*/  @P0 BRA `(.L_x_86) ;  /* 0x0000000000280947 */ /* 0x000fea0003800000 */
[----:B------:R-:W-:Y:S01]  /*3220*/  FMUL R6, R65, R65 ;  /* 0x0000004141067220 */ /* 0x000fe20000400000 */
[----:B------:R-:W-:-:S03]  /*3230*/  PLOP3.LUT P0, PT, PT, PT, PT, 0x8, 0x80 ;  /* 0x000000000080781c */ /* 0x000fc60003f0e170 */
[----:B------:R-:W-:Y:S01]  /*3240*/  FFMA R6, R63, R63, R6 ;  /* 0x0000003f3f067223 */ /* 0x000fe20000000006 */
[----:B------:R-:W-:-:S03]  /*3250*/  MOV R63, UR12 ;  /* 0x0000000c003f7c02 */ /* 0x000fc60008000f00 */
[----:B------:R-:W-:-:S04]  /*3260*/  FFMA R6, R67, R67, R6 ;  /* 0x0000004343067223 */ /* 0x000fc80000000006 */
[----:B------:R-:W-:-:S04]  /*3270*/  FFMA R6, R61, R61, -R6 ;  /* 0x0000003d3d067223 */ /* 0x000fc80000000806 */
[----:B------:R-:W-:-:S05]  /*3280*/  FFMA R6, R63, UR12, R6 ;  /* 0x0000000c3f067c23 */ /* 0x000fca0008000006 */
[----:B------:R-:W-:-:S13]  /*3290*/  FSETP.GEU.AND P2, PT, R6, RZ, PT ;  /* 0x000000ff0600720b */ /* 0x000fda0003f4e000 */
[----:B------:R-:W-:Y:S05]  /*32a0*/  @P2 BREAK.RELIABLE B1 ;  /* 0x0000000000012942 */ /* 0x000fea0003800100 */
[----:B------:R-:W-:Y:S05]  /*32b0*/  @P2 BRA `(.L_x_87) ;  /* 0x0000000000842947 */ /* 0x000fea0003800000 */
.L_x_86:
[----:B------:R-:W-:Y:S05]  /*32c0*/  BSYNC.RELIABLE B1 ;  /* 0x0000000000017941 */ /* 0x000fea0003800100 */
.L_x_85:
[----:B------:R-:W-:Y:S01]  /*32d0*/  FMUL R61, R48, R62 ;  /* 0x0000003e303d7220 */ /* 0x000fe20000400000 */
[----:B------:R-:W-:Y:S03]  /*32e0*/  BSSY.RELIABLE B1, `(.L_x_88) ;  /* 0x000000f000017945 */ /* 0x000fe60003800100 */
[----:B------:R-:W-:-:S04]  /*32f0*/  FFMA R61, R46, R60, R61 ;  /* 0x0000003c2e3d7223 */ /* 0x000fc8000000003d */
[----:B------:R-:W-:-:S05]  /*3300*/  FFMA R6, R50, R57, R61 ;  /* 0x0000003932067223 */ /* 0x000fca000000003d */
[----:B------:R-:W-:-:S13]  /*3310*/  FSETP.GT.AND P0, PT, R6, RZ, PT ;  /* 0x000000ff0600720b */ /* 0x000fda0003f04000 */
[----:B------:R-:W-:Y:S05]  /*3320*/  @P0 BRA `(.L_x_89) ;  /* 0x0000000000280947 */ /* 0x000fea0003800000 */
[----:B------:R-:W-:Y:S01]  /*3330*/  FMUL R61, R48, R48 ;  /* 0x00000030303d7220 */ /* 0x000fe20000400000 */
[----:B------:R-:W-:Y:S02]  /*3340*/  MOV R8, UR13 ;  /* 0x0000000d00087c02 */ /* 0x000fe40008000f00 */
[----:B------:R-:W-:Y:S01]  /*3350*/  PLOP3.LUT P0, PT, PT, PT, PT, 0x8, 0x80 ;  /* 0x000000000080781c */ /* 0x000fe20003f0e170 */
[----:B------:R-:W-:-:S04]  /*3360*/  FFMA R61, R46, R46, R61 ;  /* 0x0000002e2e3d7223 */ /* 0x000fc8000000003d */
[----:B------:R-:W-:-:S04]  /*3370*/  FFMA R61, R50, R50, R61 ;  /* 0x00000032323d7223 */ /* 0x000fc8000000003d */
[----:B------:R-:W-:-:S04]  /*3380*/  FFMA R61, R6, R6, -R61 ;  /* 0x00000006063d7223 */ /* 0x000fc8000000083d */
[----:B------:R-:W-:-:S05]  /*3390*/  FFMA R61, R8, UR13, R61 ;  /* 0x0000000d083d7c23 */ /* 0x000fca000800003d */
[----:B------:R-:W-:-:S13]  /*33a0*/  FSETP.GEU.AND P2, PT, R61, RZ, PT ;  /* 0x000000ff3d00720b */ /* 0x000fda0003f4e000 */
[----:B------:R-:W-:Y:S05]  /*33b0*/  @P2 BREAK.RELIABLE B1 ;  /* 0x0000000000012942 */ /* 0x000fea0003800100 */
[----:B------:R-:W-:Y:S05]  /*33c0*/  @P2 BRA `(.L_x_87) ;  /* 0x0000000000402947 */ /* 0x000fea0003800000 */
.L_x_89:
[----:B------:R-:W-:Y:S05]  /*33d0*/  BSYNC.RELIABLE B1 ;  /* 0x0000000000017941 */ /* 0x000fea0003800100 */
.L_x_88:
[----:B------:R-:W-:Y:S01]  /*33e0*/  FADD R63, -R29, R43 ;  /* 0x0000002b1d3f7221 */ /* 0x000fe20000000100 */
[----:B------:R-:W-:-:S04]  /*33f0*/  FMUL R61, R51, R62 ;  /* 0x0000003e333d7220 */ /* 0x000fc80000400000 */
[----:B------:R-:W-:-:S04]  /*3400*/  FFMA R61, R63, R60, R61 ;  /* 0x0000003c3f3d7223 */ /* 0x000fc8000000003d */
[----:B------:R-:W-:-:S05]  /*3410*/  FFMA R8, R52, R57, R61 ;  /* 0x0000003934087223 */ /* 0x000fca000000003d */
[----:B------:R-:W-:-:S13]  /*3420*/  FSETP.GT.AND P0, PT, R8, RZ, PT ;  /* 0x000000ff0800720b */ /* 0x000fda0003f04000 */
[----:B------:R-:W-:Y:S05]  /*3430*/  @P0 BRA `(.L_x_90) ;  /* 0x0000000000200947 */ /* 0x000fea0003800000 */
[----:B------:R-:W-:Y:S01]  /*3440*/  FMUL R6, R51, R51 ;  /* 0x0000003333067220 */ /* 0x000fe20000400000 */
[----:B------:R-:W-:-:S03]  /*3450*/  PLOP3.LUT P0, PT, PT, PT, PT, 0x8, 0x80 ;  /* 0x000000000080781c */ /* 0x000fc60003f0e170 */
[----:B------:R-:W-:-:S04]  /*3460*/  FFMA R61, R63, R63, R6 ;  /* 0x0000003f3f3d7223 */ /* 0x000fc80000000006 */
[----:B------:R-:W-:-:S04]  /*3470*/  FFMA R61, R52, R52, R61 ;  /* 0x00000034343d7223 */ /* 0x000fc8000000003d */
[----:B------:R-:W-:-:S04]  /*3480*/  FFMA R61, R8, R8, -R61 ;  /* 0x00000008083d7223 */ /* 0x000fc8000000083d */
[----:B------:R-:W-:-:S05]  /*3490*/  FFMA R61, R32, R32, R61 ;  /* 0x00000020203d7223 */ /* 0x000fca000000003d */
[----:B------:R-:W-:-:S13]  /*34a0*/  FSETP.GEU.AND P2, PT, R61, RZ, PT ;  /* 0x000000ff3d00720b */ /* 0x000fda0003f4e000 */
[----:B------:R-:W-:Y:S05]  /*34b0*/  @P2 BRA `(.L_x_87) ;  /* 0x0000000000042947 */ /* 0x000fea0003800000 */
.L_x_90:
[----:B------:R-:W-:-:S13]  /*34c0*/  PLOP3.LUT P0, PT, PT, PT, PT, 0x80, 0x8 ;  /* 0x000000000008781c */ /* 0x000fda0003f0f070 */
.L_x_87:
[----:B------:R-:W-:Y:S05]  /*34d0*/  BSYNC.RECONVERGENT B0 ;  /* 0x0000000000007941 */ /* 0x000fea0003800200 */
.L_x_84:
[C---:B------:R-:W-:Y:S01]  /*34e0*/  FMUL R6, R37.reuse, UR4 ;  /* 0x0000000425067c20 */ /* 0x040fe20008400000 */
[----:B------:R-:W-:Y:S01]  /*34f0*/  FMUL R61, R60, -UR5 ;  /* 0x800000053c3d7c20 */ /* 0x000fe20008400000 */
[----:B------:R-:W-:Y:S01]  /*3500*/  MOV R67, UR5 ;  /* 0x0000000500437c02 */ /* 0x000fe20008000f00 */
[----:B------:R-:W-:Y:S01]  /*3510*/  FMUL R63, R62, -UR7 ;  /* 0x800000073e3f7c20 */ /* 0x000fe20008400000 */
[----:B------:R-:W-:Y:S01]  /*3520*/  FMUL R6, R6, R57 ;  /* 0x0000003906067220 */ /* 0x000fe20000400000 */
[----:B------:R-:W-:Y:S01]  /*3530*/  FMUL R64, R62, -UR4 ;  /* 0x800000043e407c20 */ /* 0x000fe20008400000 */
[----:B------:R-:W-:Y:S01]  /*3540*/  FMUL R65, R37, -R60 ;  /* 0x8000003c25417220 */ /* 0x000fe20000400000 */
[----:B------:R-:W-:Y:S01]  /*3550*/  FMUL R67, R67, UR7 ;  /* 0x0000000743437c20 */ /* 0x000fe20008400000 */
[----:B------:R-:W-:Y:S01]  /*3560*/  FFMA R6, R61, UR8, -R6 ;  /* 0x000000083d067c23 */ /* 0x000fe20008000806 */
[----:B------:R-:W-:Y:S03]  /*3570*/  BSSY.RECONVERGENT B0, `(.L_x_91) ;  /* 0x0000011000007945 */ /* 0x000fe60003800200 */
[----:B------:R-:W-:-:S04]  /*3580*/  FFMA R6, R63, UR6, R6 ;  /* 0x000000063f067c23 */ /* 0x000fc80008000006 */
[----:B------:R-:W-:-:S04]  /*3590*/  FFMA R67, R67, -UR7, R6 ;  /* 0x8000000743437c23 */ /* 0x000fc80008000006 */
[----:B------:R-:W-:-:S04]  /*35a0*/  FFMA R6, -R64, UR8, R67 ;  /* 0x0000000840067c23 */ /* 0x000fc80008000143 */
        /* <DEDUP_REMOVED lines=9> */
.L_x_92:
[----:B------:R-:W0:Y:S02]  /*3640*/  MUFU.RCP R69, R8 ;  /* 0x0000000800457308 */ /* 0x000e240000001000 */
[----:B0-----:R-:W-:-:S04]  /*3650*/  FFMA R6, R8, R69, -1 ;  /* 0xbf80000008067423 */ /* 0x001fc80000000045 */
[----:B------:R-:W-:-:S04]  /*3660*/  FADD.FTZ R6, -R6, -RZ ;  /* 0x800000ff06067221 */ /* 0x000fc80000010100 */
[----:B------:R-:W-:-:S07]  /*3670*/  FFMA R69, R69, R6, R69 ;  /* 0x0000000645457223 */ /* 0x000fce0000000045 */
.L_x_93:
[----:B------:R-:W-:Y:S05]  /*3680*/  BSYNC.RECONVERGENT B0 ;  /* 0x0000000000007941 */ /* 0x000fea0003800200 */
.L_x_91:
[----:B------:R-:W-:Y:S01]  /*3690*/  FADD R67, -R11, R45 ;  /* 0x0000002d0b437221 */ /* 0x000fe20000000100 */
[----:B------:R-:W-:Y:S01]  /*36a0*/  FADD R6, -R12, R36 ;  /* 0x000000240c067221 */ /* 0x000fe20000000100 */
[----:B------:R-:W-:Y:S02]  /*36b0*/  FADD R68, -R13, R43 ;  /* 0x0000002b0d447221 */ /* 0x000fe40000000100 */
[----:B------:R-:W-:Y:S02]  /*36c0*/  FMUL R8, R67, UR4 ;  /* 0x0000000443087c20 */ /* 0x000fe40008400000 */
[----:B------:R-:W-:Y:S02]  /*36d0*/  FMUL R70, R68, UR5 ;  /* 0x0000000544467c20 */ /* 0x000fe40008400000 */
[----:B------:R-:W-:-:S04]  /*36e0*/  FMUL R8, R8, R57 ;  /* 0x0000003908087220 */ /* 0x000fc80000400000 */
[----:B------:R-:W-:Y:S01]  /*36f0*/  FFMA R61, R61, R6, -R8 ;  /* 0x000000063d3d7223 */ /* 0x000fe20000000808 */
[----:B------:R-:W-:-:S04]  /*3700*/  FMUL R8, R68, -R62 ;  /* 0x8000003e44087220 */ /* 0x000fc80000400000 */
[----:B------:R-:W-:-:S04]  /*3710*/  FFMA R61, R8, UR6, R61 ;  /* 0x00000006083d7c23 */ /* 0x000fc8000800003d */
[----:B------:R-:W-:Y:S01]  /*3720*/  FFMA R71, -R68, R70, R61 ;  /* 0x0000004644477223 */ /* 0x000fe2000000013d */
[----:B------:R-:W-:Y:S01]  /*3730*/  FMUL R68, R37, R68 ;  /* 0x0000004425447220 */ /* 0x000fe20000400000 */
[C---:B------:R-:W-:Y:S01]  /*3740*/  FMUL R61, R67.reuse, -R60 ;  /* 0x8000003c433d7220 */ /* 0x040fe20000400000 */
[----:B------:R-:W-:Y:S01]  /*3750*/  FMUL R67, R67, UR7 ;  /* 0x0000000743437c20 */ /* 0x000fe20008400000 */
[----:B------:R-:W-:Y:S01]  /*3760*/  FFMA R64, -R64, R6, R71 ;  /* 0x0000000640407223 */ /* 0x000fe20000000147 */
[----:B------:R-:W-:-:S03]  /*3770*/  FMUL R68, R68, R57 ;  /* 0x0000003944447220 */ /* 0x000fc60000400000 */
[C---:B------:R-:W-:Y:S01]  /*3780*/  FFMA R64, R61.reuse, -UR6, R64 ;  /* 0x800000063d407c23 */ /* 0x040fe20008000040 */
[----:B------:R-:W-:-:S04]  /*3790*/  FFMA R68, R61, UR8, -R68 ;  /* 0x000000083d447c23 */ /* 0x000fc80008000844 */
[----:B------:R-:W-:-:S04]  /*37a0*/  FFMA R68, R63, R6, R68 ;  /* 0x000000063f447223 */ /* 0x000fc80000000044 */
[----:B------:R-:W-:-:S04]  /*37b0*/  FFMA R67, R67, -UR7, R68 ;  /* 0x8000000743437c23 */ /* 0x000fc80008000044 */
[----:B------:R-:W-:-:S04]  /*37c0*/  FFMA R8, -R8, UR8, R67 ;  /* 0x0000000808087c23 */ /* 0x000fc80008000143 */
[----:B------:R-:W-:-:S04]  /*37d0*/  FFMA R8, -R65, R6, R8 ;  /* 0x0000000641087223 */ /* 0x000fc80000000108 */
[-C--:B------:R-:W-:Y:S01]  /*37e0*/  FMUL R8, R8, R69.reuse ;  /* 0x0000004508087220 */ /* 0x080fe20000400000 */
[----:B------:R-:W-:-:S04]  /*37f0*/  FMUL R69, R64, R69 ;  /* 0x0000004540457220 */ /* 0x000fc80000400000 */
[----:B------:R-:W-:-:S05]  /*3800*/  FADD R6, R8, R69 ;  /* 0x0000004508067221 */ /* 0x000fca0000000000 */
[----:B------:R-:W-:-:S04]  /*3810*/  FSETP.GT.AND P2, PT, R6, 1, PT ;  /* 0x3f8000000600780b */ /* 0x000fc80003f44000 */
[----:B------:R-:W-:-:S04]  /*3820*/  FSETP.LT.OR P2, PT, R69, RZ, P2 ;  /* 0x000000ff4500720b */ /* 0x000fc80001741400 */
[----:B------:R-:W-:-:S04]  /*3830*/  FSETP.LT.OR P2, PT, R8, RZ, P2 ;  /* 0x000000ff0800720b */ /* 0x000fc80001741400 */
[----:B------:R-:W-:-:S13]  /*3840*/  PLOP3.LUT P0, PT, P0, P2, PT, 0x80, 0x8 ;  /* 0x000000000008781c */ /* 0x000fda0000705070 */
[----:B------:R-:W-:Y:S05]  /*3850*/  @!P0 BRA `(.L_x_75) ;  /* 0x0000000400708947 */ /* 0x000fea0003800000 */
[----:B------:R-:W-:-:S04]  /*3860*/  FADD R6, R59, R59 ;  /* 0x0000003b3b067221 */ /* 0x000fc80000000000 */
[-C--:B------:R-:W-:Y:S01]  /*3870*/  FFMA R63, -R3, R6.reuse, R62 ;  /* 0x00000006033f7223 */ /* 0x080fe2000000013e */
[-C--:B------:R-:W-:Y:S01]  /*3880*/  FFMA R61, -R5, R6.reuse, R60 ;  /* 0x00000006053d7223 */ /* 0x080fe2000000013c */
[----:B------:R-:W-:Y:S01]  /*3890*/  FFMA R8, -R4, R6, R57 ;  /* 0x0000000604087223 */ /* 0x000fe20000000139 */
[----:B------:R-:W-:Y:S01]  /*38a0*/  FMUL R6, R59, 0.40000000596046447754 ;  /* 0x3ecccccd3b067820 */ /* 0x000fe20000400000 */
[----:B------:R-:W-:-:S03]  /*38b0*/  FMUL R62, R63, R62 ;  /* 0x0000003e3f3e7220 */ /* 0x000fc60000400000 */
[----:B------:R-:W-:Y:S01]  /*38c0*/  FMUL R59, R47, R6 ;  /* 0x000000062f3b7220 */ /* 0x000fe20000400000 */
[----:B------:R-:W-:-:S03]  /*38d0*/  FFMA R61, R61, R60, R62 ;  /* 0x0000003c3d3d7223 */ /* 0x000fc6000000003e */
[----:B------:R-:W-:Y:S01]  /*38e0*/  FFMA R56, R55, R59, R56 ;  /* 0x0000003b37387223 */ /* 0x000fe20000000038 */
[----:B------:R-:W-:Y:S01]  /*38f0*/  FFMA R57, R8, R57, R61 ;  /* 0x0000003908397223 */ /* 0x000fe2000000003d */
[-C--:B------:R-:W-:Y:S01]  /*3900*/  FMUL R8, R49, R6.reuse ;  /* 0x0000000631087220 */ /* 0x080fe20000400000 */
[----:B------:R-:W-:-:S03]  /*3910*/  FMUL R6, R42, R6 ;  /* 0x000000062a067220 */ /* 0x000fc60000400000 */
[----:B------:R-:W-:Y:S01]  /*3920*/  FSETP.GT.AND P0, PT, R57, RZ, PT ;  /* 0x000000ff3900720b */ /* 0x000fe20003f04000 */
[C---:B------:R-:W-:Y:S01]  /*3930*/  FFMA R58, R55.reuse, R8, R58 ;  /* 0x00000008373a7223 */ /* 0x040fe2000000003a */
[----:B------:R-:W-:-:S11]  /*3940*/  FFMA R53, R55, R6, R53 ;  /* 0x0000000637357223 */ /* 0x000fd60000000035 */
[----:B------:R-:W-:Y:S05]  /*3950*/  @!P0 BRA `(.L_x_75) ;  /* 0x0000000400308947 */ /* 0x000fea0003800000 */
[----:B------:R-:W-:Y:S01]  /*3960*/  FSETP.NEU.AND P0, PT, R57, 1, PT ;  /* 0x3f8000003900780b */ /* 0x000fe20003f0d000 */
[----:B------:R-:W-:Y:S01]  /*3970*/  BSSY.RECONVERGENT B0, `(.L_x_94) ;  /* 0x0000043000007945 */ /* 0x000fe20003800200 */
[----:B------:R-:W-:-:S11]  /*3980*/  HFMA2 R6, -RZ, RZ, 1.875, 0 ;  /* 0x3f800000ff067431 */ /* 0x000fd600000001ff */
[----:B------:R-:W-:Y:S05]  /*3990*/  @!P0 BRA `(.L_x_95) ;  /* 0x0000000400008947 */ /* 0x000fea0003800000 */
[----:B------:R-:W-:-:S13]  /*39a0*/  FSETP.NAN.AND P0, PT, |R57|, |R57|, PT ;  /* 0x400000393900720b */ /* 0x000fda0003f08200 */
[----:B------:R-:W-:Y:S01]  /*39b0*/  @P0 FADD R6, R57, 20 ;  /* 0x41a0000039060421 */ /* 0x000fe20000000000 */
[----:B------:R-:W-:Y:S06]  /*39c0*/  @P0 BRA `(.L_x_95) ;  /* 0x0000000000f40947 */ /* 0x000fec0003800000 */
[C---:B------:R-:W-:Y:S01]  /*39d0*/  FMUL R6, |R57|.reuse, 16777216 ;  /* 0x4b80000039067820 */ /* 0x040fe20000400200 */
[C---:B------:R-:W-:Y:S02]  /*39e0*/  FSETP.GEU.AND P0, PT, |R57|.reuse, 1.175494350822287508e-38, PT ;  /* 0x008000003900780b */ /* 0x040fe40003f0e200 */
[----:B------:R-:W-:Y:S02]  /*39f0*/  MOV R65, 0x3a2c32e4 ;  /* 0x3a2c32e400417802 */ /* 0x000fe40000000f00 */
[----:B------:R-:W-:Y:S02]  /*3a00*/  FSEL R6, R6, |R57|, !P0 ;  /* 0x4000003906067208 */ /* 0x000fe40004000000 */
[----:B------:R-:W-:Y:S02]  /*3a10*/  FSETP.NEU.AND P3, PT, |R57|, +INF , PT ;  /* 0x7f8000003900780b */ /* 0x000fe40003f6d200 */
[----:B------:R-:W-:-:S04]  /*3a20*/  IADD3 R8, PT, PT, R6, -0x3f3504f3, RZ ;  /* 0xc0cafb0d06087810 */ /* 0x000fc80007ffe0ff */
[----:B------:R-:W-:Y:S02]  /*3a30*/  LOP3.LUT R59, R8, 0xff800000, RZ, 0xc0, !PT ;  /* 0xff800000083b7812 */ /* 0x000fe400078ec0ff */
[----:B------:R-:W-:Y:S02]  /*3a40*/  FSEL R8, RZ, -24, P0 ;  /* 0xc1c00000ff087808 */ /* 0x000fe40000000000 */
[-C--:B------:R-:W-:Y:S02]  /*3a50*/  IADD3 R6, PT, PT, R6, -R59.reuse, RZ ;  /* 0x8000003b06067210 */ /* 0x080fe40007ffe0ff */
[----:B------:R-:W-:Y:S01]  /*3a60*/  I2FP.F32.S32 R59, R59 ;  /* 0x0000003b003b7245 */ /* 0x000fe20000201400 */
[----:B------:R-:W-:Y:S02]  /*3a70*/  @!P3 FADD R57, R57, R57 ;  /* 0x000000393939b221 */ /* 0x000fe40000000000 */
[C---:B------:R-:W-:Y:S01]  /*3a80*/  FADD R60, R6.reuse, 1 ;  /* 0x3f800000063c7421 */ /* 0x040fe20000000000 */
[----:B------:R-:W-:Y:S01]  /*3a90*/  FADD R61, R6, -1 ;  /* 0xbf800000063d7421 */ /* 0x000fe20000000000 */
[----:B------:R-:W-:-:S03]  /*3aa0*/  FFMA R59, R59, 1.1920928955078125e-07, R8 ;  /* 0x340000003b3b7823 */ /* 0x000fc60000000008 */
[----:B------:R-:W-:Y:S01]  /*3ab0*/  FADD R63, R61, R61 ;  /* 0x0000003d3d3f7221 */ /* 0x000fe20000000000 */
[----:B------:R-:W0:Y:S03]  /*3ac0*/  MUFU.RCP R60, R60 ;  /* 0x0000003c003c7308 */ /* 0x000e260000001000 */
[----:B0-----:R-:W-:-:S04]  /*3ad0*/  FMUL R6, R60, R63 ;  /* 0x0000003f3c067220 */ /* 0x001fc80000400000 */
[----:B------:R-:W-:Y:S01]  /*3ae0*/  FADD R63, R61, -R6 ;  /* 0x800000063d3f7221 */ /* 0x000fe20000000000 */
[CC--:B------:R-:W-:Y:S01]  /*3af0*/  FMUL R62, R6.reuse, R6.reuse ;  /* 0x00000006063e7220 */ /* 0x0c0fe20000400000 */
[----:B------:R-:W-:Y:S02]  /*3b00*/  FFMA R8, R6, 1.4426950216293334961, R59 ;  /* 0x3fb8aa3b06087823 */ /* 0x000fe4000000003b */
[----:B------:R-:W-:Y:S01]  /*3b10*/  FADD R64, R63, R63 ;  /* 0x0000003f3f407221 */ /* 0x000fe20000000000 */
[C---:B------:R-:W-:Y:S01]  /*3b20*/  FFMA R63, R62.reuse, R65, 0.0032181653659790754318 ;  /* 0x3b52e7db3e3f7423 */ /* 0x040fe20000000041 */
[----:B------:R-:W-:Y:S02]  /*3b30*/  FADD R59, R59, -R8 ;  /* 0x800000083b3b7221 */ /* 0x000fe40000000000 */
[----:B------:R-:W-:Y:S01]  /*3b40*/  FFMA R61, R61, -R6, R64 ;  /* 0x800000063d3d7223 */ /* 0x000fe20000000040 */
[----:B------:R-:W-:Y:S01]  /*3b50*/  FFMA R63, R62, R63, 0.018033718690276145935 ;  /* 0x3c93bb733e3f7423 */ /* 0x000fe2000000003f */
[----:B------:R-:W-:-:S02]  /*3b60*/  FFMA R64, R6, 1.4426950216293334961, R59 ;  /* 0x3fb8aa3b06407823 */ /* 0x000fc4000000003b */
[----:B------:R-:W-:Y:S01]  /*3b70*/  FMUL R61, R60, R61 ;  /* 0x0000003d3c3d7220 */ /* 0x000fe20000400000 */
[----:B------:R-:W-:-:S03]  /*3b80*/  FFMA R63, R62, R63, 0.12022458761930465698 ;  /* 0x3df6384f3e3f7423 */ /* 0x000fc6000000003f */
[----:B------:R-:W-:Y:S01]  /*3b90*/  FFMA R59, R61, 1.4426950216293334961, R64 ;  /* 0x3fb8aa3b3d3b7823 */ /* 0x000fe20000000040 */
[----:B------:R-:W-:-:S03]  /*3ba0*/  FMUL R63, R62, R63 ;  /* 0x0000003f3e3f7220 */ /* 0x000fc60000400000 */
[----:B------:R-:W-:Y:S01]  /*3bb0*/  FFMA R62, R6, 1.9251366722983220825e-08, R59 ;  /* 0x32a55e34063e7823 */ /* 0x000fe2000000003b */
[----:B------:R-:W-:-:S04]  /*3bc0*/  FMUL R60, R63, 3 ;  /* 0x404000003f3c7820 */ /* 0x000fc80000400000 */
[----:B------:R-:W-:-:S04]  /*3bd0*/  FFMA R60, R61, R60, R62 ;  /* 0x0000003c3d3c7223 */ /* 0x000fc8000000003e */
[----:B------:R-:W-:-:S04]  /*3be0*/  FFMA R63, R6, R63, R60 ;  /* 0x0000003f063f7223 */ /* 0x000fc8000000003c */
[----:B------:R-:W-:-:S04]  /*3bf0*/  FADD R59, R8, R63 ;  /* 0x0000003f083b7221 */ /* 0x000fc80000000000 */
[----:B------:R-:W-:Y:S01]  /*3c00*/  FMUL R6, R59, 20 ;  /* 0x41a000003b067820 */ /* 0x000fe20000400000 */
[----:B------:R-:W-:-:S03]  /*3c10*/  FADD R8, -R8, R59 ;  /* 0x0000003b08087221 */ /* 0x000fc60000000100 */
[----:B------:R-:W0:Y:S01]  /*3c20*/  FRND R61, R6 ;  /* 0x00000006003d7307 */ /* 0x000e220000201000 */
[----:B------:R-:W-:Y:S01]  /*3c30*/  FADD R8, R63, -R8 ;  /* 0x800000083f087221 */ /* 0x000fe20000000000 */
[----:B------:R-:W-:Y:S01]  /*3c40*/  FFMA R59, R59, 20, -R6 ;  /* 0x41a000003b3b7823 */ /* 0x000fe20000000806 */
[----:B------:R-:W-:Y:S01]  /*3c50*/  HFMA2 R63, -RZ, RZ, 0.64013671875, -15.109375 ;  /* 0x391fcb8eff3f7431 */ /* 0x000fe200000001ff */
[----:B------:R-:W-:Y:S02]  /*3c60*/  FSETP.GT.AND P2, PT, |R6|, 152, PT ;  /* 0x431800000600780b */ /* 0x000fe40003f44200 */
[----:B------:R-:W-:Y:S02]  /*3c70*/  FFMA R59, R8, 20, R59 ;  /* 0x41a00000083b7823 */ /* 0x000fe4000000003b */
[----:B------:R-:W1:Y:S01]  /*3c80*/  F2I.NTZ R60, R6 ;  /* 0x00000006003c7305 */ /* 0x000e620000203100 */
[----:B0-----:R-:W-:Y:S01]  /*3c90*/  FADD R8, R6, -R61 ;  /* 0x8000003d06087221 */ /* 0x001fe20000000000 */
[----:B------:R-:W-:-:S03]  /*3ca0*/  FSETP.GT.AND P0, PT, R61, RZ, PT ;  /* 0x000000ff3d00720b */ /* 0x000fc60003f04000 */
[----:B------:R-:W-:-:S04]  /*3cb0*/  FADD R8, R8, R59 ;  /* 0x0000003b08087221 */ /* 0x000fc80000000000 */
[----:B------:R-:W-:-:S04]  /*3cc0*/  FFMA R59, R8, R63, 0.0013391353422775864601 ;  /* 0x3aaf85ed083b7423 */ /* 0x000fc8000000003f */
[----:B------:R-:W-:-:S04]  /*3cd0*/  FFMA R59, R8, R59, 0.0096188392490148544312 ;  /* 0x3c1d9856083b7423 */ /* 0x000fc8000000003b */
[----:B------:R-:W-:-:S04]  /*3ce0*/  FFMA R59, R8, R59, 0.055503588169813156128 ;  /* 0x3d6357bb083b7423 */ /* 0x000fc8000000003b */
[----:B------:R-:W-:Y:S01]  /*3cf0*/  FFMA R61, R8, R59, 0.24022644758224487305 ;  /* 0x3e75fdec083d7423 */ /* 0x000fe2000000003b */
[----:B------:R-:W-:Y:S02]  /*3d00*/  SEL R59, RZ, 0x83000000, P0 ;  /* 0x83000000ff3b7807 */ /* 0x000fe40000000000 */
[----:B------:R-:W-:Y:S01]  /*3d10*/  FSETP.GEU.AND P0, PT, R6, RZ, PT ;  /* 0x000000ff0600720b */ /* 0x000fe20003f0e000 */
[----:B------:R-:W-:Y:S01]  /*3d20*/  FFMA R63, R8, R61, 0.69314718246459960938 ;  /* 0x3f317218083f7423 */ /* 0x000fe2000000003d */
[----:B------:R-:W-:Y:S02]  /*3d30*/  IADD3 R61, PT, PT, R59, 0x7f000000, RZ ;  /* 0x7f0000003b3d7810 */ /* 0x000fe40007ffe0ff */
[----:B-1----:R-:W-:Y:S01]  /*3d40*/  LEA R60, R60, -R59, 0x17 ;  /* 0x8000003b3c3c7211 */ /* 0x002fe200078eb8ff */
[----:B------:R-:W-:Y:S01]  /*3d50*/  FFMA R8, R8, R63, 1 ;  /* 0x3f80000008087423 */ /* 0x000fe2000000003f */
[----:B------:R-:W-:-:S03]  /*3d60*/  FSEL R6, RZ, +INF , !P0 ;  /* 0x7f800000ff067808 */ /* 0x000fc60004000000 */
[----:B------:R-:W-:-:S04]  /*3d70*/  FMUL R61, R61, R8 ;  /* 0x000000083d3d7220 */ /* 0x000fc80000400000 */
[----:B------:R-:W-:Y:S01]  /*3d80*/  @!P2 FMUL R6, R60, R61 ;  /* 0x0000003d3c06a220 */ /* 0x000fe20000400000 */
[----:B------:R-:W-:-:S07]  /*3d90*/  @!P3 LOP3.LUT R6, R57, 0x7fffffff, RZ, 0xc0, !PT ;  /* 0x7fffffff3906b812 */ /* 0x000fce00078ec0ff */
.L_x_95:
[----:B------:R-:W-:Y:S05]  /*3da0*/  BSYNC.RECONVERGENT B0 ;  /* 0x0000000000007941 */ /* 0x000fea0003800200 */
.L_x_94:
[----:B------:R-:W-:-:S04]  /*3db0*/  FMUL R6, R6, 0.40000000596046447754 ;  /* 0x3ecccccd06067820 */ /* 0x000fc80000400000 */
[-C--:B------:R-:W-:Y:S01]  /*3dc0*/  FMUL R8, R49, R6.reuse ;  /* 0x0000000631087220 */ /* 0x080fe20000400000 */
[-C--:B------:R-:W-:Y:S01]  /*3dd0*/  FMUL R57, R47, R6.reuse ;  /* 0x000000062f397220 */ /* 0x080fe20000400000 */
[----:B------:R-:W-:Y:S02]  /*3de0*/  FMUL R6, R42, R6 ;  /* 0x000000062a067220 */ /* 0x000fe40000400000 */
[C---:B------:R-:W-:Y:S01]  /*3df0*/  FFMA R58, R55.reuse, R8, R58 ;  /* 0x00000008373a7223 */ /* 0x040fe2000000003a */
[C---:B------:R-:W-:Y:S01]  /*3e00*/  FFMA R56, R55.reuse, R57, R56 ;  /* 0x0000003937387223 */ /* 0x040fe20000000038 */
[----:B------:R-:W-:-:S07]  /*3e10*/  FFMA R53, R55, R6, R53 ;  /* 0x0000000637357223 */ /* 0x000fce0000000035 */
.L_x_75:
[----:B------:R-:W-:Y:S05]  /*3e20*/  BSYNC.RECONVERGENT B4 ;  /* 0x0000000000047941 */ /* 0x000fea0003800200 */
.L_x_74:
[----:B------:R-:W-:Y:S01]  /*3e30*/  HFMA2 R55, -RZ, RZ, 0, 5.9604644775390625e-08 ;  /* 0x00000001ff377431 */ /* 0x000fe200000001ff */
[----:B------:R-:W-:Y:S01]  /*3e40*/  PLOP3.LUT P0, PT, PT, PT, PT, 0x8, 0x80 ;  /* 0x000000000080781c */ /* 0x000fe20003f0e170 */
[----:B------:R-:W-:-:S12]  /*3e50*/  @P1 BRA `(.L_x_96) ;  /* 0xffffffec00381947 */ /* 0x000fd8000383ffff */
[----:B------:R-:W-:Y:S01]  /*3e60*/  FFMA R49, R49, 0.20000000298023223877, R58 ;  /* 0x3e4ccccd31317823 */ /* 0x000fe2000000003a */
[----:B------:R-:W-:Y:S01]  /*3e70*/  FFMA R47, R47, 0.20000000298023223877, R56 ;  /* 0x3e4ccccd2f2f7823 */ /* 0x000fe20000000038 */
[----:B------:R-:W-:-:S07]  /*3e80*/  FFMA R42, R42, 0.20000000298023223877, R53 ;  /* 0x3e4ccccd2a2a7823 */ /* 0x000fce0000000035 */
.L_x_70:
[----:B------:R-:W-:Y:S05]  /*3e90*/  BSYNC.RECONVERGENT B3 ;  /* 0x0000000000037941 */ /* 0x000fea0003800200 */
.L_x_69:
[----:B------:R-:W-:Y:S01]  /*3ea0*/  ISETP.NE.AND P0, PT, R39, RZ, PT ;  /* 0x000000ff2700720c */ /* 0x000fe20003f05270 */
[----:B------:R-:W-:Y:S01]  /*3eb0*/  FMUL R8, R5, R2 ;  /* 0x0000000205087220 */ /* 0x000fe20000400000 */
[----:B------:R-:W-:Y:S02]  /*3ec0*/  MOV R6, 0x3f4ccccd ;  /* 0x3f4ccccd00067802 */ /* 0x000fe40000000f00 */
[----:B------:R-:W-:Y:S01]  /*3ed0*/  FSETP.GT.AND P1, PT, R44, RZ, PT ;  /* 0x000000ff2c00720b */ /* 0x000fe20003f24000 */
[----:B------:R-:W-:-:S04]  /*3ee0*/  FFMA R51, R3, R0, R8 ;  /* 0x0000000003337223 */ /* 0x000fc80000000008 */
[----:B------:R-:W-:-:S04]  /*3ef0*/  FFMA R51, R4, R9, R51 ;  /* 0x0000000904337223 */ /* 0x000fc80000000033 */
[----:B------:R-:W-:Y:S01]  /*3f00*/  @P0 FMUL R6, R66, 0.80000001192092895508 ;  /* 0x3f4ccccd42060820 */ /* 0x000fe20000400000 */
[----:B------:R-:W-:-:S03]  /*3f10*/  FADD R51, R51, R51 ;  /* 0x0000003333337221 */ /* 0x000fc60000000000 */
[-C--:B------:R-:W-:Y:S01]  /*3f20*/  @P0 FFMA R49, R49, R6.reuse, R38 ;  /* 0x0000000631310223 */ /* 0x080fe20000000026 */
[-C--:B------:R-:W-:Y:S01]  /*3f30*/  @P0 FFMA R47, R47, R6.reuse, R40 ;  /* 0x000000062f2f0223 */ /* 0x080fe20000000028 */
[-C--:B------:R-:W-:Y:S01]  /*3f40*/  @P0 FFMA R42, R42, R6.reuse, R41 ;  /* 0x000000062a2a0223 */ /* 0x080fe20000000029 */
[C---:B------:R-:W-:Y:S01]  /*3f50*/  ISETP.GE.U32.AND P0, PT, R39.reuse, 0x4, PT ;  /* 0x000000042700780c */ /* 0x040fe20003f06070 */
[-C--:B------:R-:W-:Y:S01]  /*3f60*/  FFMA R9, -R4, R51.reuse, R9 ;  /* 0x0000003304097223 */ /* 0x080fe20000000109 */
[----:B------:R-:W-:Y:S01]  /*3f70*/  IADD3 R39, PT, PT, R39, 0x1, RZ ;  /* 0x0000000127277810 */ /* 0x000fe20007ffe0ff */
[-C--:B------:R-:W-:Y:S01]  /*3f80*/  FFMA R0, -R3, R51.reuse, R0 ;  /* 0x0000003303007223 */ /* 0x080fe20000000100 */
[----:B------:R-:W-:Y:S01]  /*3f90*/  FFMA R2, -R5, R51, R2 ;  /* 0x0000003305027223 */ /* 0x000fe20000000102 */
[----:B------:R-:W-:Y:S02]  /*3fa0*/  MOV R66, R6 ;  /* 0x0000000600427202 */ /* 0x000fe40000000f00 */
[----:B------:R-:W-:-:S02]  /*3fb0*/  MOV R38, R49 ;  /* 0x0000003100267202 */ /* 0x000fc40000000f00 */
[----:B------:R-:W-:Y:S02]  /*3fc0*/  MOV R40, R47 ;  /* 0x0000002f00287202 */ /* 0x000fe40000000f00 */
[----:B------:R-:W-:Y:S02]  /*3fd0*/  MOV R41, R42 ;  /* 0x0000002a00297202 */ /* 0x000fe40000000f00 */
[----:B------:R-:W-:Y:S05]  /*3fe0*/  @!P0 BRA P1, `(.L_x_97) ;  /* 0xffffffc800848947 */ /* 0x000fea000083ffff */
[----:B------:R-:W-:Y:S05]  /*3ff0*/  BSYNC.RECONVERGENT B2 ;  /* 0x0000000000027941 */ /* 0x000fea0003800200 */
.L_x_12:
[----:B------:R-:W-:Y:S05]  /*4000*/  WARPSYNC.ALL ;  /* 0x0000000000007948 */ /* 0x000fea0003800000 */
[----:B------:R-:W0:Y:S01]  /*4010*/  LDCU UR18, c[0x0][0x388] ;  /* 0x00007100ff1277ac */ /* 0x000e220008000800 */
[----:B------:R-:W-:Y:S01]  /*4020*/  FMNMX.NAN R49, R49, 1, PT ;  /* 0x3f80000031317809 */ /* 0x000fe20003820000 */
[----:B------:R-:W-:Y:S01]  /*4030*/  HFMA2 R0, -RZ, RZ, 0, 1.5199184417724609375e-05 ;  /* 0x000000ffff007431 */ /* 0x000fe200000001ff */
[----:B------:R-:W-:Y:S01]  /*4040*/  FMNMX.NAN R47, R47, 1, PT ;  /* 0x3f8000002f2f7809 */ /* 0x000fe20003820000 */
[----:B------:R-:W1:Y:S01]  /*4050*/  LDCU.64 UR16, c[0x0][0x380] ;  /* 0x00007000ff1077ac */ /* 0x000e620008000a00 */
[----:B------:R-:W-:Y:S01]  /*4060*/  FMNMX.NAN R42, R42, 1, PT ;  /* 0x3f8000002a2a7809 */ /* 0x000fe20003820000 */
[----:B------:R-:W-:-:S02]  /*4070*/  FMUL R49, R49, 255 ;  /* 0x437f000031317820 */ /* 0x000fc40000400000 */
[----:B------:R-:W-:Y:S02]  /*4080*/  FMUL R47, R47, 255 ;  /* 0x437f00002f2f7820 */ /* 0x000fe40000400000 */
[----:B------:R-:W-:Y:S02]  /*4090*/  FMUL R42, R42, 255 ;  /* 0x437f00002a2a7820 */ /* 0x000fe40000400000 */
[----:B------:R-:W2:Y:S01]  /*40a0*/  F2I.U32.TRUNC.NTZ R49, R49 ;  /* 0x0000003100317305 */ /* 0x000ea2000020f000 */
[----:B0-----:R-:W-:-:S07]  /*40b0*/  IMAD R2, R7, UR18, R10 ;  /* 0x0000001207027c24 */ /* 0x001fce000f8e020a */
[----:B------:R-:W0:Y:S01]  /*40c0*/  F2I.U32.TRUNC.NTZ R47, R47 ;  /* 0x0000002f002f7305 */ /* 0x000e22000020f000 */
[----:B-1----:R-:W-:-:S04]  /*40d0*/  LEA R2, P0, R2, UR16, 0x2 ;  /* 0x0000001002027c11 */ /* 0x002fc8000f8010ff */
[----:B------:R-:W-:-:S03]  /*40e0*/  IADD3.X R3, PT, PT, RZ, UR17, RZ, P0, !PT ;  /* 0x00000011ff037c10 */ /* 0x000fc600087fe4ff */
[----:B------:R-:W1:Y:S02]  /*40f0*/  F2I.U32.TRUNC.NTZ R5, R42 ;  /* 0x0000002a00057305 */ /* 0x000e64000020f000 */
[----:B--2---:R-:W-:Y:S04]  /*4100*/  STG.E.U8 desc[UR14][R2.64], R49 ;  /* 0x0000003102007986 */ /* 0x004fe8000c10110e */
[----:B0-----:R-:W-:Y:S04]  /*4110*/  STG.E.U8 desc[UR14][R2.64+0x1], R47 ;  /* 0x0000012f02007986 */ /* 0x001fe8000c10110e */
[----:B------:R-:W-:Y:S04]  /*4120*/  STG.E.U8 desc[UR14][R2.64+0x3], R0 ;  /* 0x0000030002007986 */ /* 0x000fe8000c10110e */
[----:B-1----:R-:W-:Y:S01]  /*4130*/  STG.E.U8 desc[UR14][R2.64+0x2], R5 ;  /* 0x0000020502007986 */ /* 0x002fe2000c10110e */
[----:B------:R-:W-:Y:S05]  /*4140*/  EXIT ;  /* 0x000000000000794d */ /* 0x000fea0003800000 */
        .weak           $__internal_0_$__cuda_sm20_rcp_rn_f32_slowpath
        .type           $__internal_0_$__cuda_sm20_rcp_rn_f32_slowpath,@function
        .size           $__internal_0_$__cuda_sm20_rcp_rn_f32_slowpath,($__internal_1_$__cuda_sm20_sqrt_rn_f32_slowpath - $__internal_0_$__cuda_sm20_rcp_rn_f32_slowpath)
$__internal_0_$__cuda_sm20_rcp_rn_f32_slowpath:
[----:B------:R-:W-:Y:S01]  /*4150*/  SHF.L.U32 R67, R6, 0x1, RZ ;  /* 0x0000000106437819 */ /* 0x000fe200000006ff */
[----:B------:R-:W-:Y:S03]  /*4160*/  BSSY.RECONVERGENT B1, `(.L_x_98) ;  /* 0x0000030000017945 */ /* 0x000fe60003800200 */
[----:B------:R-:W-:-:S04]  /*4170*/  SHF.R.U32.HI R67, RZ, 0x18, R67 ;  /* 0x00000018ff437819 */ /* 0x000fc80000011643 */
[----:B------:R-:W-:-:S13]  /*4180*/  ISETP.NE.U32.AND P2, PT, R67, RZ, PT ;  /* 0x000000ff4300720c */ /* 0x000fda0003f45070 */
[----:B------:R-:W-:Y:S05]  /*4190*/  @P2 BRA `(.L_x_99) ;  /* 0x0000000000282947 */ /* 0x000fea0003800000 */
[----:B------:R-:W-:-:S04]  /*41a0*/  SHF.L.U32 R67, R6, 0x1, RZ ;  /* 0x0000000106437819 */ /* 0x000fc800000006ff */
[----:B------:R-:W-:-:S13]  /*41b0*/  ISETP.NE.AND P2, PT, R67, RZ, PT ;  /* 0x000000ff4300720c */ /* 0x000fda0003f45270 */
[----:B------:R-:W-:Y:S01]  /*41c0*/  @P2 FFMA R68, R6, 1.84467440737095516160e+19, RZ ;  /* 0x5f80000006442823 */ /* 0x000fe200000000ff */
[----:B------:R-:W-:Y:S08]  /*41d0*/  @!P2 MUFU.RCP R69, R6 ;  /* 0x000000060045a308 */ /* 0x000ff00000001000 */
[----:B------:R-:W0:Y:S02]  /*41e0*/  @P2 MUFU.RCP R67, R68 ;  /* 0x0000004400432308 */ /* 0x000e240000001000 */
[----:B0-----:R-:W-:-:S04]  /*41f0*/  @P2 FFMA R70, R68, R67, -1 ;  /* 0xbf80000044462423 */ /* 0x001fc80000000043 */
[----:B------:R-:W-:-:S04]  /*4200*/  @P2 FADD.FTZ R70, -R70, -RZ ;  /* 0x800000ff46462221 */ /* 0x000fc80000010100 */
[----:B------:R-:W-:-:S04]  /*4210*/  @P2 FFMA R70, R67, R70, R67 ;  /* 0x0000004643462223 */ /* 0x000fc80000000043 */
[----:B------:R-:W-:Y:S01]  /*4220*/  @P2 FFMA R69, R70, 1.84467440737095516160e+19, RZ ;  /* 0x5f80000046452823 */ /* 0x000fe200000000ff */
[----:B------:R-:W-:Y:S06]  /*4230*/  BRA `(.L_x_100) ;  /* 0x0000000000887947 */ /* 0x000fec0003800000 */
.L_x_99:
[----:B------:R-:W-:-:S04]  /*4240*/  IADD3 R68, PT, PT, R67, -0xfd, RZ ;  /* 0xffffff0343447810 */ /* 0x000fc80007ffe0ff */
[----:B------:R-:W-:-:S13]  /*4250*/  ISETP.GT.U32.AND P2, PT, R68, 0x1, PT ;  /* 0x000000014400780c */ /* 0x000fda0003f44070 */
[----:B------:R-:W-:Y:S05]  /*4260*/  @P2 BRA `(.L_x_101) ;  /* 0x0000000000782947 */ /* 0x000fea0003800000 */
[----:B------:R-:W-:-:S04]  /*4270*/  LOP3.LUT R74, R6, 0x7fffff, RZ, 0xc0, !PT ;  /* 0x007fffff064a7812 */ /* 0x000fc800078ec0ff */
[----:B------:R-:W-:-:S04]  /*4280*/  LOP3.LUT R74, R74, 0x3f800000, RZ, 0xfc, !PT ;  /* 0x3f8000004a4a7812 */ /* 0x000fc800078efcff */
[----:B------:R-:W0:Y:S02]  /*4290*/  MUFU.RCP R69, R74 ;  /* 0x0000004a00457308 */ /* 0x000e240000001000 */
[----:B0-----:R-:W-:-:S04]  /*42a0*/  FFMA R72, R74, R69, -1 ;  /* 0xbf8000004a487423 */ /* 0x001fc80000000045 */
[----:B------:R-:W-:-:S04]  /*42b0*/  FADD.FTZ R72, -R72, -RZ ;  /* 0x800000ff48487221 */ /* 0x000fc80000010100 */
[CCC-:B------:R-:W-:Y:S01]  /*42c0*/  FFMA.RM R70, R69.reuse, R72.reuse, R69.reuse ;  /* 0x0000004845467223 */ /* 0x1c0fe20000004045 */
[----:B------:R-:W-:-:S05]  /*42d0*/  FFMA.RP R69, R69, R72, R69 ;  /* 0x0000004845457223 */ /* 0x000fca0000008045 */
[C---:B------:R-:W-:Y:S02]  /*42e0*/  FSETP.NEU.FTZ.AND P2, PT, R70.reuse, R69, PT ;  /* 0x000000454600720b */ /* 0x040fe40003f5d000 */
[----:B------:R-:W-:Y:S02]  /*42f0*/  MOV R69, 0x3 ;  /* 0x0000000300457802 */ /* 0x000fe40000000f00 */
[----:B------:R-:W-:Y:S02]  /*4300*/  LOP3.LUT R70, R70, 0x7fffff, RZ, 0xc0, !PT ;  /* 0x007fffff46467812 */ /* 0x000fe400078ec0ff */
[----:B------:R-:W-:Y:S02]  /*4310*/  SHF.L.U32 R72, R69, R68, RZ ;  /* 0x0000004445487219 */ /* 0x000fe400000006ff */
[----:B------:R-:W-:Y:S02]  /*4320*/  LOP3.LUT R69, R70, 0x800000, RZ, 0xfc, !PT ;  /* 0x0080000046457812 */ /* 0x000fe400078efcff */
[----:B------:R-:W-:-:S02]  /*4330*/  SEL R70, RZ, 0xffffffff, !P2 ;  /* 0xffffffffff467807 */ /* 0x000fc40005000000 */
[----:B------:R-:W-:Y:S02]  /*4340*/  LOP3.LUT R71, R72, R69, RZ, 0xc0, !PT ;  /* 0x0000004548477212 */ /* 0x000fe400078ec0ff */
[----:B------:R-:W-:Y:S02]  /*4350*/  IADD3 R70, PT, PT, -R70, RZ, RZ ;  /* 0x000000ff46467210 */ /* 0x000fe40007ffe1ff */
[-C--:B------:R-:W-:Y:S02]  /*4360*/  SHF.R.U32.HI R71, RZ, R68.reuse, R71 ;  /* 0x00000044ff477219 */ /* 0x080fe40000011647 */
[----:B------:R-:W-:Y:S02]  /*4370*/  LOP3.LUT P3, RZ, R70, R68, R69, 0xf8, !PT ;  /* 0x0000004446ff7212 */ /* 0x000fe4000786f845 */
[C---:B------:R-:W-:Y:S02]  /*4380*/  LOP3.LUT P2, RZ, R71.reuse, 0x1, RZ, 0xc0, !PT ;  /* 0x0000000147ff7812 */ /* 0x040fe4000784c0ff */
[----:B------:R-:W-:-:S04]  /*4390*/  LOP3.LUT P4, RZ, R71, 0x2, RZ, 0xc0, !PT ;  /* 0x0000000247ff7812 */ /* 0x000fc8000788c0ff */
[----:B------:R-:W-:Y:S02]  /*43a0*/  PLOP3.LUT P2, PT, P2, P3, P4, 0xe0, 0x0 ;  /* 0x000000000000781c */ /* 0x000fe40001747c40 */
[----:B------:R-:W-:Y:S02]  /*43b0*/  LOP3.LUT P3, RZ, R6, 0x7fffff, RZ, 0xc0, !PT ;  /* 0x007fffff06ff7812 */ /* 0x000fe4000786c0ff */
[----:B------:R-:W-:-:S04]  /*43c0*/  SEL R68, RZ, 0x1, !P2 ;  /* 0x00000001ff447807 */ /* 0x000fc80005000000 */
[----:B------:R-:W-:-:S04]  /*43d0*/  IADD3 R68, PT, PT, -R68, RZ, RZ ;  /* 0x000000ff44447210 */ /* 0x000fc80007ffe1ff */
[----:B------:R-:W-:Y:S02]  /*43e0*/  ISETP.GE.AND P2, PT, R68, RZ, PT ;  /* 0x000000ff4400720c */ /* 0x000fe40003f46270 */
[----:B------:R-:W-:-:S04]  /*43f0*/  IADD3 R68, PT, PT, R67, -0xfc, RZ ;  /* 0xffffff0443447810 */ /* 0x000fc80007ffe0ff */
[----:B------:R-:W-:-:S07]  /*4400*/  SHF.R.U32.HI R69, RZ, R68, R69 ;  /* 0x00000044ff457219 */ /* 0x000fce0000011645 */
[----:B------:R-:W-:-:S04]  /*4410*/  @!P2 IADD3 R69, PT, PT, R69, 0x1, RZ ;  /* 0x000000014545a810 */ /* 0x000fc80007ffe0ff */
[----:B------:R-:W-:-:S04]  /*4420*/  @!P3 SHF.L.U32 R69, R69, 0x1, RZ ;  /* 0x000000014545b819 */ /* 0x000fc800000006ff */
[----:B------:R-:W-:Y:S01]  /*4430*/  LOP3.LUT R69, R69, 0x80000000, R6, 0xf8, !PT ;  /* 0x8000000045457812 */ /* 0x000fe200078ef806 */
[----:B------:R-:W-:Y:S06]  /*4440*/  BRA `(.L_x_100) ;  /* 0x0000000000047947 */ /* 0x000fec0003800000 */
.L_x_101:
[----:B------:R0:W1:Y:S02]  /*4450*/  MUFU.RCP R69, R6 ;  /* 0x0000000600457308 */ /* 0x0000640000001000 */
.L_x_100:
[----:B------:R-:W-:Y:S05]  /*4460*/  BSYNC.RECONVERGENT B1 ;  /* 0x0000000000017941 */ /* 0x000fea0003800200 */
.L_x_98:
[----:B------:R-:W-:Y:S01]  /*4470*/  HFMA2 R71, -RZ, RZ, 0, 0 ;  /* 0x00000000ff477431 */ /* 0x000fe200000001ff */
[----:B------:R-:W-:-:S04]  /*4480*/  MOV R70, R8 ;  /* 0x0000000800467202 */ /* 0x000fc80000000f00 */
[----:B01----:R-:W-:Y:S05]  /*4490*/  RET.REL.NODEC R70 `(_Z6renderPhjjf) ;  /* 0xffffffb846d87950 */ /* 0x003fea0003c3ffff */
        .weak           $__internal_1_$__cuda_sm20_sqrt_rn_f32_slowpath
        .type           $__internal_1_$__cuda_sm20_sqrt_rn_f32_slowpath,@function
        .size           $__internal_1_$__cuda_sm20_sqrt_rn_f32_slowpath,($__internal_2_$__cuda_sm3x_div_rn_noftz_f32_slowpath - $__internal_1_$__cuda_sm20_sqrt_rn_f32_slowpath)
$__internal_1_$__cuda_sm20_sqrt_rn_f32_slowpath:
[----:B------:R-:W-:-:S13]  /*44a0*/  LOP3.LUT P0, RZ, R55, 0x7fffffff, RZ, 0xc0, !PT ;  /* 0x7fffffff37ff7812 */ /* 0x000fda000780c0ff */
[----:B------:R-:W-:Y:S01]  /*44b0*/  @!P0 MOV R59, R55 ;  /* 0x00000037003b8202 */ /* 0x000fe20000000f00 */
[----:B------:R-:W-:Y:S06]  /*44c0*/  @!P0 BRA `(.L_x_102) ;  /* 0x0000000000408947 */ /* 0x000fec0003800000 */
[----:B------:R-:W-:-:S13]  /*44d0*/  FSETP.GEU.FTZ.AND P0, PT, R55, RZ, PT ;  /* 0x000000ff3700720b */ /* 0x000fda0003f1e000 */
[----:B------:R-:W-:Y:S01]  /*44e0*/  @!P0 MOV R59, 0x7fffffff ;  /* 0x7fffffff003b8802 */ /* 0x000fe20000000f00 */
[----:B------:R-:W-:Y:S06]  /*44f0*/  @!P0 BRA `(.L_x_102) ;  /* 0x0000000000348947 */ /* 0x000fec0003800000 */
[----:B------:R-:W-:-:S13]  /*4500*/  FSETP.GTU.FTZ.AND P0, PT, |R55|, +INF , PT ;  /* 0x7f8000003700780b */ /* 0x000fda0003f1c200 */
[----:B------:R-:W-:Y:S01]  /*4510*/  @P0 FADD.FTZ R59, R55, 1 ;  /* 0x3f800000373b0421 */ /* 0x000fe20000010000 */
[----:B------:R-:W-:Y:S06]  /*4520*/  @P0 BRA `(.L_x_102) ;  /* 0x0000000000280947 */ /* 0x000fec0003800000 */
[----:B------:R-:W-:-:S13]  /*4530*/  FSETP.NEU.FTZ.AND P0, PT, |R55|, +INF , PT ;  /* 0x7f8000003700780b */ /* 0x000fda0003f1d200 */
[----:B------:R-:W-:-:S04]  /*4540*/  @P0 FFMA R61, R55, 1.84467440737095516160e+19, RZ ;  /* 0x5f800000373d0823 */ /* 0x000fc800000000ff */
[----:B------:R-:W0:Y:S02]  /*4550*/  @P0 MUFU.RSQ R64, R61 ;  /* 0x0000003d00400308 */ /* 0x000e240000001400 */
[----:B0-----:R-:W-:Y:S01]  /*4560*/  @P0 FMUL.FTZ R68, R61, R64 ;  /* 0x000000403d440220 */ /* 0x001fe20000410000 */
[----:B------:R-:W-:-:S03]  /*4570*/  @P0 FMUL.FTZ R64, R64, 0.5 ;  /* 0x3f00000040400820 */ /* 0x000fc60000410000 */
[----:B------:R-:W-:-:S04]  /*4580*/  @P0 FADD.FTZ R59, -R68, -RZ ;  /* 0x800000ff443b0221 */ /* 0x000fc80000010100 */
[----:B------:R-:W-:Y:S01]  /*4590*/  @P0 FFMA R65, R68, R59, R61 ;  /* 0x0000003b44410223 */ /* 0x000fe2000000003d */
[----:B------:R-:W-:-:S03]  /*45a0*/  @!P0 MOV R59, R55 ;  /* 0x00000037003b8202 */ /* 0x000fc60000000f00 */
[----:B------:R-:W-:-:S04]  /*45b0*/  @P0 FFMA R64, R65, R64, R68 ;  /* 0x0000004041400223 */ /* 0x000fc80000000044 */
[----:B------:R-:W-:-:S07]  /*45c0*/  @P0 FMUL.FTZ R59, R64, 2.3283064365386962891e-10 ;  /* 0x2f800000403b0820 */ /* 0x000fce0000410000 */
.L_x_102:
[----:B------:R-:W-:-:S04]  /*45d0*/  HFMA2 R61, -RZ, RZ, 0, 0 ;  /* 0x00000000ff3d7431 */ /* 0x000fc800000001ff */
[----:B------:R-:W-:Y:S05]  /*45e0*/  RET.REL.NODEC R60 `(_Z6renderPhjjf) ;  /* 0xffffffb83c847950 */ /* 0x000fea0003c3ffff */
        .weak           $__internal_2_$__cuda_sm3x_div_rn_noftz_f32_slowpath
        .type           $__internal_2_$__cuda_sm3x_div_rn_noftz_f32_slowpath,@function
        .size           $__internal_2_$__cuda_sm3x_div_rn_noftz_f32_slowpath,(.L_x_117 - $__internal_2_$__cuda_sm3x_div_rn_noftz_f32_slowpath)
$__internal_2_$__cuda_sm3x_div_rn_noftz_f32_slowpath:
[----:B------:R-:W-:Y:S01]  /*45f0*/  SHF.R.U32.HI R65, RZ, 0x17, R64 ;  /* 0x00000017ff417819 */ /* 0x000fe20000011640 */
[----:B------:R-:W-:Y:S01]  /*4600*/  BSSY.RECONVERGENT B0, `(.L_x_103) ;  /* 0x0000062000007945 */ /* 0x000fe20003800200 */
[----:B------:R-:W-:Y:S02]  /*4610*/  SHF.R.U32.HI R69, RZ, 0x17, R59 ;  /* 0x00000017ff457819 */ /* 0x000fe4000001163b */
[----:B------:R-:W-:Y:S02]  /*4620*/  LOP3.LUT R65, R65, 0xff, RZ, 0xc0, !PT ;  /* 0x000000ff41417812 */ /* 0x000fe400078ec0ff */
[----:B------:R-:W-:Y:S02]  /*4630*/  LOP3.LUT R69, R69, 0xff, RZ, 0xc0, !PT ;  /* 0x000000ff45457812 */ /* 0x000fe400078ec0ff */
[----:B------:R-:W-:Y:S02]  /*4640*/  IADD3 R68, PT, PT, R65, -0x1, RZ ;  /* 0xffffffff41447810 */ /* 0x000fe40007ffe0ff */
[----:B------:R-:W-:-:S02]  /*4650*/  IADD3 R70, PT, PT, R69, -0x1, RZ ;  /* 0xffffffff45467810 */ /* 0x000fc40007ffe0ff */
[----:B------:R-:W-:-:S04]  /*4660*/  ISETP.GT.U32.AND P0, PT, R68, 0xfd, PT ;  /* 0x000000fd4400780c */ /* 0x000fc80003f04070 */
[----:B------:R-:W-:-:S13]  /*4670*/  ISETP.GT.U32.OR P0, PT, R70, 0xfd, P0 ;  /* 0x000000fd4600780c */ /* 0x000fda0000704470 */
[----:B------:R-:W-:Y:S01]  /*4680*/  @!P0 MOV R67, RZ ;  /* 0x000000ff00438202 */ /* 0x000fe20000000f00 */
[----:B------:R-:W-:Y:S06]  /*4690*/  @!P0 BRA `(.L_x_104) ;  /* 0x00000000005c8947 */ /* 0x000fec0003800000 */
[----:B------:R-:W-:Y:S02]  /*46a0*/  FSETP.GTU.FTZ.AND P0, PT, |R59|, +INF , PT ;  /* 0x7f8000003b00780b */ /* 0x000fe40003f1c200 */
[----:B------:R-:W-:-:S04]  /*46b0*/  FSETP.GTU.FTZ.AND P2, PT, |R64|, +INF , PT ;  /* 0x7f8000004000780b */ /* 0x000fc80003f5c200 */
[----:B------:R-:W-:-:S13]  /*46c0*/  PLOP3.LUT P0, PT, P0, P2, PT, 0xf8, 0x8f ;  /* 0x00000000008f781c */ /* 0x000fda0000705f70 */
[----:B------:R-:W-:Y:S05]  /*46d0*/  @P0 BRA `(.L_x_105) ;  /* 0x00000004004c0947 */ /* 0x000fea0003800000 */
[----:B------:R-:W-:-:S13]  /*46e0*/  LOP3.LUT P0, RZ, R64, 0x7fffffff, R59, 0xc8, !PT ;  /* 0x7fffffff40ff7812 */ /* 0x000fda000780c83b */
[----:B------:R-:W-:Y:S05]  /*46f0*/  @!P0 BRA `(.L_x_106) ;  /* 0x00000004003c8947 */ /* 0x000fea0003800000 */
[C---:B------:R-:W-:Y:S02]  /*4700*/  FSETP.NEU.FTZ.AND P2, PT, |R59|.reuse, +INF , PT ;  /* 0x7f8000003b00780b */ /* 0x040fe40003f5d200 */
[----:B------:R-:W-:Y:S02]  /*4710*/  FSETP.NEU.FTZ.AND P3, PT, |R64|, +INF , PT ;  /* 0x7f8000004000780b */ /* 0x000fe40003f7d200 */
[----:B------:R-:W-:-:S11]  /*4720*/  FSETP.NEU.FTZ.AND P0, PT, |R59|, +INF , PT ;  /* 0x7f8000003b00780b */ /* 0x000fd60003f1d200 */
[----:B------:R-:W-:Y:S05]  /*4730*/  @!P3 BRA !P2, `(.L_x_106) ;  /* 0x00000004002cb947 */ /* 0x000fea0005000000 */
[----:B------:R-:W-:-:S04]  /*4740*/  LOP3.LUT P2, RZ, R59, 0x7fffffff, RZ, 0xc0, !PT ;  /* 0x7fffffff3bff7812 */ /* 0x000fc8000784c0ff */
[----:B------:R-:W-:-:S13]  /*4750*/  PLOP3.LUT P2, PT, P3, P2, PT, 0x2f, 0xf2 ;  /* 0x0000000000f2781c */ /* 0x000fda0001f44577 */
[----:B------:R-:W-:Y:S05]  /*4760*/  @P2 BRA `(.L_x_107) ;  /* 0x0000000400182947 */ /* 0x000fea0003800000 */
[----:B------:R-:W-:-:S04]  /*4770*/  LOP3.LUT P2, RZ, R64, 0x7fffffff, RZ, 0xc0, !PT ;  /* 0x7fffffff40ff7812 */ /* 0x000fc8000784c0ff */
[----:B------:R-:W-:-:S13]  /*4780*/  PLOP3.LUT P0, PT, P0, P2, PT, 0x2f, 0xf2 ;  /* 0x0000000000f2781c */ /* 0x000fda0000704577 */
[----:B------:R-:W-:Y:S05]  /*4790*/  @P0 BRA `(.L_x_108) ;  /* 0x0000000400000947 */ /* 0x000fea0003800000 */
[----:B------:R-:W-:Y:S02]  /*47a0*/  ISETP.GE.AND P0, PT, R70, RZ, PT ;  /* 0x000000ff4600720c */ /* 0x000fe40003f06270 */
[----:B------:R-:W-:-:S11]  /*47b0*/  ISETP.GE.AND P2, PT, R68, RZ, PT ;  /* 0x000000ff4400720c */ /* 0x000fd60003f46270 */
[----:B------:R-:W-:Y:S01]  /*47c0*/  @P0 MOV R67, RZ ;  /* 0x000000ff00430202 */ /* 0x000fe20000000f00 */
[----:B------:R-:W-:Y:S01]  /*47d0*/  @!P0 FFMA R59, R59, 1.84467440737095516160e+19, RZ ;  /* 0x5f8000003b3b8823 */ /* 0x000fe200000000ff */
[----:B------:R-:W-:Y:S01]  /*47e0*/  @!P0 MOV R67, 0xffffffc0 ;  /* 0xffffffc000438802 */ /* 0x000fe20000000f00 */
[----:B------:R-:W-:-:S03]  /*47f0*/  @!P2 FFMA R64, R64, 1.84467440737095516160e+19, RZ ;  /* 0x5f8000004040a823 */ /* 0x000fc600000000ff */
[----:B------:R-:W-:-:S07]  /*4800*/  @!P2 IADD3 R67, PT, PT, R67, 0x40, RZ ;  /* 0x000000404343a810 */ /* 0x000fce0007ffe0ff */
.L_x_104:
[----:B------:R-:W-:Y:S01]  /*4810*/  LEA R71, R65, 0xc0800000, 0x17 ;  /* 0xc080000041477811 */ /* 0x000fe200078eb8ff */
[----:B------:R-:W-:Y:S03]  /*4820*/  BSSY.RECONVERGENT B1, `(.L_x_109) ;  /* 0x0000036000017945 */ /* 0x000fe60003800200 */
[----:B------:R-:W-:Y:S02]  /*4830*/  IADD3 R72, PT, PT, -R71, R64, RZ ;  /* 0x0000004047487210 */ /* 0x000fe40007ffe1ff */
[----:B------:R-:W-:Y:S02]  /*4840*/  IADD3 R64, PT, PT, R69, -0x7f, RZ ;  /* 0xffffff8145407810 */ /* 0x000fe40007ffe0ff */
[----:B------:R-:W0:Y:S01]  /*4850*/  MUFU.RCP R71, R72 ;  /* 0x0000004800477308 */ /* 0x000e220000001000 */
[----:B------:R-:W-:Y:S02]  /*4860*/  FADD.FTZ R68, -R72, -RZ ;  /* 0x800000ff48447221 */ /* 0x000fe40000010100 */
[----:B------:R-:W-:-:S02]  /*4870*/  IMAD R59, R64, -0x800000, R59 ;  /* 0xff800000403b7824 */ /* 0x000fc400078e023b */
[----:B0-----:R-:W-:-:S04]  /*4880*/  FFMA R70, R71, R68, 1 ;  /* 0x3f80000047467423 */ /* 0x001fc80000000044 */
[----:B------:R-:W-:-:S04]  /*4890*/  FFMA R69, R71, R70, R71 ;  /* 0x0000004647457223 */ /* 0x000fc80000000047 */
[----:B------:R-:W-:-:S04]  /*48a0*/  FFMA R70, R59, R69, RZ ;  /* 0x000000453b467223 */ /* 0x000fc800000000ff */
[----:B------:R-:W-:-:S04]  /*48b0*/  FFMA R71, R68, R70, R59 ;  /* 0x0000004644477223 */ /* 0x000fc8000000003b */
[----:B------:R-:W-:-:S04]  /*48c0*/  FFMA R70, R69, R71, R70 ;  /* 0x0000004745467223 */ /* 0x000fc80000000046 */
[----:B------:R-:W-:Y:S01]  /*48d0*/  FFMA R71, R68, R70, R59 ;  /* 0x0000004644477223 */ /* 0x000fe2000000003b */
[----:B------:R-:W-:-:S03]  /*48e0*/  IADD3 R68, PT, PT, R64, 0x7f, -R65 ;  /* 0x0000007f40447810 */ /* 0x000fc60007ffe841 */
[----:B------:R-:W-:Y:S01]  /*48f0*/  FFMA R59, R69, R71, R70 ;  /* 0x00000047453b7223 */ /* 0x000fe20000000046 */
[----:B------:R-:W-:-:S04]  /*4900*/  IADD3 R68, PT, PT, R68, R67, RZ ;  /* 0x0000004344447210 */ /* 0x000fc80007ffe0ff */
[----:B------:R-:W-:-:S04]  /*4910*/  SHF.R.U32.HI R64, RZ, 0x17, R59 ;  /* 0x00000017ff407819 */ /* 0x000fc8000001163b */
[----:B------:R-:W-:-:S04]  /*4920*/  LOP3.LUT R65, R64, 0xff, RZ, 0xc0, !PT ;  /* 0x000000ff40417812 */ /* 0x000fc800078ec0ff */
[----:B------:R-:W-:-:S04]  /*4930*/  IADD3 R64, PT, PT, R65, R68, RZ ;  /* 0x0000004441407210 */ /* 0x000fc80007ffe0ff */
[----:B------:R-:W-:-:S04]  /*4940*/  IADD3 R65, PT, PT, R64, -0x1, RZ ;  /* 0xffffffff40417810 */ /* 0x000fc80007ffe0ff */
[----:B------:R-:W-:-:S13]  /*4950*/  ISETP.GE.U32.AND P0, PT, R65, 0xfe, PT ;  /* 0x000000fe4100780c */ /* 0x000fda0003f06070 */
[----:B------:R-:W-:Y:S05]  /*4960*/  @!P0 BRA `(.L_x_110) ;  /* 0x0000000000808947 */ /* 0x000fea0003800000 */
[----:B------:R-:W-:-:S13]  /*4970*/  ISETP.GT.AND P0, PT, R64, 0xfe, PT ;  /* 0x000000fe4000780c */ /* 0x000fda0003f04270 */
[----:B------:R-:W-:Y:S05]  /*4980*/  @P0 BRA `(.L_x_111) ;  /* 0x00000000006c0947 */ /* 0x000fea0003800000 */
[----:B------:R-:W-:-:S13]  /*4990*/  ISETP.GE.AND P0, PT, R64, 0x1, PT ;  /* 0x000000014000780c */ /* 0x000fda0003f06270 */
[----:B------:R-:W-:Y:S05]  /*49a0*/  @P0 BRA `(.L_x_112) ;  /* 0x0000000000740947 */ /* 0x000fea0003800000 */
[----:B------:R-:W-:Y:S02]  /*49b0*/  ISETP.GE.AND P0, PT, R64, -0x18, PT ;  /* 0xffffffe84000780c */ /* 0x000fe40003f06270 */
[----:B------:R-:W-:-:S11]  /*49c0*/  LOP3.LUT R59, R59, 0x80000000, RZ, 0xc0, !PT ;  /* 0x800000003b3b7812 */ /* 0x000fd600078ec0ff */
[----:B------:R-:W-:Y:S05]  /*49d0*/  @!P0 BRA `(.L_x_112) ;  /* 0x0000000000688947 */ /* 0x000fea0003800000 */
[CCC-:B------:R-:W-:Y:S01]  /*49e0*/  FFMA.RZ R65, R69.reuse, R71.reuse, R70.reuse ;  /* 0x0000004745417223 */ /* 0x1c0fe2000000c046 */
[C---:B------:R-:W-:Y:S01]  /*49f0*/  IADD3 R68, PT, PT, R64.reuse, 0x20, RZ ;  /* 0x0000002040447810 */ /* 0x040fe20007ffe0ff */
[CCC-:B------:R-:W-:Y:S01]  /*4a00*/  FFMA.RP R67, R69.reuse, R71.reuse, R70.reuse ;  /* 0x0000004745437223 */ /* 0x1c0fe20000008046 */
[----:B------:R-:W-:Y:S01]  /*4a10*/  FFMA.RM R70, R69, R71, R70 ;  /* 0x0000004745467223 */ /* 0x000fe20000004046 */
[C---:B------:R-:W-:Y:S02]  /*4a20*/  ISETP.NE.AND P3, PT, R64.reuse, RZ, PT ;  /* 0x000000ff4000720c */ /* 0x040fe40003f65270 */
[----:B------:R-:W-:Y:S02]  /*4a30*/  LOP3.LUT R65, R65, 0x7fffff, RZ, 0xc0, !PT ;  /* 0x007fffff41417812 */ /* 0x000fe400078ec0ff */
[----:B------:R-:W-:Y:S02]  /*4a40*/  ISETP.NE.AND P2, PT, R64, RZ, PT ;  /* 0x000000ff4000720c */ /* 0x000fe40003f45270 */
[----:B------:R-:W-:-:S02]  /*4a50*/  LOP3.LUT R65, R65, 0x800000, RZ, 0xfc, !PT ;  /* 0x0080000041417812 */ /* 0x000fc400078efcff */
[----:B------:R-:W-:Y:S02]  /*4a60*/  IADD3 R64, PT, PT, -R64, RZ, RZ ;  /* 0x000000ff40407210 */ /* 0x000fe40007ffe1ff */
[----:B------:R-:W-:Y:S02]  /*4a70*/  SHF.L.U32 R68, R65, R68, RZ ;  /* 0x0000004441447219 */ /* 0x000fe400000006ff */
[----:B------:R-:W-:Y:S02]  /*4a80*/  FSETP.NEU.FTZ.AND P0, PT, R67, R70, PT ;  /* 0x000000464300720b */ /* 0x000fe40003f1d000 */
[----:B------:R-:W-:Y:S02]  /*4a90*/  SEL R64, R64, RZ, P3 ;  /* 0x000000ff40407207 */ /* 0x000fe40001800000 */
[----:B------:R-:W-:Y:S02]  /*4aa0*/  ISETP.NE.AND P2, PT, R68, RZ, P2 ;  /* 0x000000ff4400720c */ /* 0x000fe40001745270 */
[----:B------:R-:W-:-:S02]  /*4ab0*/  SHF.R.U32.HI R65, RZ, R64, R65 ;  /* 0x00000040ff417219 */ /* 0x000fc40000011641 */
[----:B------:R-:W-:Y:S02]  /*4ac0*/  PLOP3.LUT P0, PT, P0, P2, PT, 0xf8, 0x8f ;  /* 0x00000000008f781c */ /* 0x000fe40000705f70 */
[----:B------:R-:W-:Y:S02]  /*4ad0*/  SHF.R.U32.HI R64, RZ, 0x1, R65 ;  /* 0x00000001ff407819 */ /* 0x000fe40000011641 */
[----:B------:R-:W-:-:S04]  /*4ae0*/  SEL R67, RZ, 0x1, !P0 ;  /* 0x00000001ff437807 */ /* 0x000fc80004000000 */
[----:B------:R-:W-:-:S04]  /*4af0*/  LOP3.LUT R68, R67, 0x1, R64, 0xf8, !PT ;  /* 0x0000000143447812 */ /* 0x000fc800078ef840 */
[----:B------:R-:W-:-:S04]  /*4b00*/  LOP3.LUT R65, R68, R65, RZ, 0xc0, !PT ;  /* 0x0000004144417212 */ /* 0x000fc800078ec0ff */
[----:B------:R-:W-:-:S04]  /*4b10*/  IADD3 R64, PT, PT, R64, R65, RZ ;  /* 0x0000004140407210 */ /* 0x000fc80007ffe0ff */
[----:B------:R-:W-:Y:S01]  /*4b20*/  LOP3.LUT R59, R64, R59, RZ, 0xfc, !PT ;  /* 0x0000003b403b7212 */ /* 0x000fe200078efcff */
[----:B------:R-:W-:Y:S06]  /*4b30*/  BRA `(.L_x_112) ;  /* 0x0000000000107947 */ /* 0x000fec0003800000 */
.L_x_111:
[----:B------:R-:W-:-:S04]  /*4b40*/  LOP3.LUT R59, R59, 0x80000000, RZ, 0xc0, !PT ;  /* 0x800000003b3b7812 */ /* 0x000fc800078ec0ff */
[----:B------:R-:W-:Y:S01]  /*4b50*/  LOP3.LUT R59, R59, 0x7f800000, RZ, 0xfc, !PT ;  /* 0x7f8000003b3b7812 */ /* 0x000fe200078efcff */
[----:B------:R-:W-:Y:S06]  /*4b60*/  BRA `(.L_x_112) ;  /* 0x0000000000047947 */ /* 0x000fec0003800000 */
.L_x_110:
[----:B------:R-:W-:-:S07]  /*4b70*/  LEA R59, R68, R59, 0x17 ;  /* 0x0000003b443b7211 */ /* 0x000fce00078eb8ff */
.L_x_112:
[----:B------:R-:W-:Y:S05]  /*4b80*/  BSYNC.RECONVERGENT B1 ;  /* 0x0000000000017941 */ /* 0x000fea0003800200 */
.L_x_109:
[----:B------:R-:W-:Y:S05]  /*4b90*/  BRA `(.L_x_113) ;  /* 0x0000000000207947 */ /* 0x000fea0003800000 */
.L_x_108:
[----:B------:R-:W-:-:S04]  /*4ba0*/  LOP3.LUT R59, R64, 0x80000000, R59, 0x48, !PT ;  /* 0x80000000403b7812 */ /* 0x000fc800078e483b */
[----:B------:R-:W-:Y:S01]  /*4bb0*/  LOP3.LUT R59, R59, 0x7f800000, RZ, 0xfc, !PT ;  /* 0x7f8000003b3b7812 */ /* 0x000fe200078efcff */
[----:B------:R-:W-:Y:S06]  /*4bc0*/  BRA `(.L_x_113) ;  /* 0x0000000000147947 */ /* 0x000fec0003800000 */
.L_x_107:
[----:B------:R-:W-:Y:S01]  /*4bd0*/  LOP3.LUT R59, R64, 0x80000000, R59, 0x48, !PT ;  /* 0x80000000403b7812 */ /* 0x000fe200078e483b */
[----:B------:R-:W-:Y:S06]  /*4be0*/  BRA `(.L_x_113) ;  /* 0x00000000000c7947 */ /* 0x000fec0003800000 */
.L_x_106:
[----:B------:R-:W0:Y:S01]  /*4bf0*/  MUFU.RSQ R59, -QNAN ;  /* 0xffc00000003b7908 */ /* 0x000e220000001400 */
[----:B------:R-:W-:Y:S05]  /*4c00*/  BRA `(.L_x_113) ;  /* 0x0000000000047947 */ /* 0x000fea0003800000 */
.L_x_105:
[----:B------:R-:W-:-:S07]  /*4c10*/  FADD.FTZ R59, R59, R64 ;  /* 0x000000403b3b7221 */ /* 0x000fce0000010000 */
.L_x_113:
[----:B------:R-:W-:Y:S05]  /*4c20*/  BSYNC.RECONVERGENT B0 ;  /* 0x0000000000007941 */ /* 0x000fea0003800200 */
.L_x_103:
[----:B------:R-:W-:Y:S01]  /*4c30*/  HFMA2 R65, -RZ, RZ, 0, 0 ;  /* 0x00000000ff417431 */ /* 0x000fe200000001ff */
[----:B------:R-:W-:-:S04]  /*4c40*/  MOV R64, R63 ;  /* 0x0000003f00407202 */ /* 0x000fc80000000f00 */
[----:B0-----:R-:W-:Y:S05]  /*4c50*/  RET.REL.NODEC R64 `(_Z6renderPhjjf) ;  /* 0xffffffb040e87950 */ /* 0x001fea0003c3ffff */
.L_x_114:
        /* <DEDUP_REMOVED lines=10> */
.L_x_117:


//--------------------- .nv.shared.reserved.0     --------------------------
	.section	.nv.shared.reserved.0,"aw",@nobits
	.weak		__nv_reservedSMEM_offset_0_alias
	.size		__nv_reservedSMEM_offset_0_alias, 0, 64
	.other		__nv_reservedSMEM_offset_0_alias,@"STO_CUDA_RESERVED_SHARED STV_DEFAULT"
__nv_reservedSMEM_offset_0_alias:
	.zero		0
	.zero		64


//--------------------- .nv.global                --------------------------
	.section	.nv.global,"aw",@nobits
	.align	8
.nv.global:
	.type		model,@object
	.size		model,(lights - model)
model:
	.zero		32
	.type		lights,@object
	.size		lights,(triangles - lights)
lights:
	.zero		32
	.type		triangles,@object
	.size		triangles,(spheres - triangles)
triangles:
	.zero		48
	.type		spheres,@object
	.size		spheres,(.L_1 - spheres)
spheres:
	.zero		84
.L_1:


//--------------------- .nv.constant0._Z4initiPfS_S_ --------------------------
	.section	.nv.constant0._Z4initiPfS_S_,"a",@progbits
	.sectionflags	@""
	.align	4
.nv.constant0._Z4initiPfS_S_:
	.zero		928


//--------------------- .nv.constant0._Z6renderPhjjf --------------------------
	.section	.nv.constant0._Z6renderPhjjf,"a",@progbits
	.sectionflags	@""
	.align	4
.nv.constant0._Z6renderPhjjf:
	.zero		916


//--------------------- SYMBOLS --------------------------

	.type		.nv.reservedSmem.offset0,@object
	.size		.nv.reservedSmem.offset0,0x4
